//
// Generated by NVIDIA NVVM Compiler
//
// Compiler Build ID: CL-36424714
// Cuda compilation tools, release 13.0, V13.0.88
// Based on NVVM 20.0.0
//

.version 9.0
.target sm_100
.address_size 64

	// .globl	masked_softmax_kernel
.global .align 4 .b8 __cudart_i2opi_f[24] = {65, 144, 67, 60, 153, 149, 98, 219, 192, 221, 52, 245, 209, 87, 39, 252, 41, 21, 68, 78, 110, 131, 249, 162};

.visible .entry masked_softmax_kernel(
	.param .u64 .ptr .align 1 masked_softmax_kernel_param_0,
	.param .u64 .ptr .align 1 masked_softmax_kernel_param_1,
	.param .u32 masked_softmax_kernel_param_2,
	.param .u32 masked_softmax_kernel_param_3,
	.param .u32 masked_softmax_kernel_param_4
)
{
	.reg .pred 	%p<32>;
	.reg .b32 	%r<143>;
	.reg .b32 	%f<174>;
	.reg .b64 	%rd<48>;

	ld.param.u64 	%rd11, [masked_softmax_kernel_param_0];
	ld.param.u64 	%rd12, [masked_softmax_kernel_param_1];
	ld.param.u32 	%r78, [masked_softmax_kernel_param_2];
	ld.param.u32 	%r79, [masked_softmax_kernel_param_3];
	ld.param.u32 	%r80, [masked_softmax_kernel_param_4];
	cvta.to.global.u64 	%rd1, %rd12;
	mov.u32 	%r1, %ctaid.x;
	mov.u32 	%r2, %tid.x;
	setp.ge.s32 	%p1, %r2, %r78;
	setp.ge.s32 	%p2, %r1, %r80;
	or.pred  	%p3, %p1, %p2;
	@%p3 bra 	$L__BB0_41;
	cvta.to.global.u64 	%rd2, %rd11;
	mad.lo.s32 	%r3, %r78, %r1, %r2;
	mul.lo.s32 	%r4, %r3, %r79;
	sub.s32 	%r81, %r79, %r78;
	add.s32 	%r139, %r81, %r2;
	mul.wide.s32 	%rd13, %r4, 4;
	add.s64 	%rd3, %rd2, %rd13;
	ld.global.nc.f32 	%f167, [%rd3];
	setp.lt.s32 	%p4, %r139, 0;
	@%p4 bra 	$L__BB0_14;
	add.s32 	%r83, %r79, %r2;
	sub.s32 	%r84, %r83, %r78;
	add.s32 	%r6, %r84, 1;
	and.b32  	%r7, %r6, 15;
	setp.lt.u32 	%p5, %r139, 15;
	mov.b32 	%r118, 0;
	@%p5 bra 	$L__BB0_5;
	and.b32  	%r118, %r6, -16;
	neg.s32 	%r123, %r118;
	add.s64 	%rd15, %rd13, %rd2;
	add.s64 	%rd4, %rd15, 32;
	mov.b32 	%r124, 0;
$L__BB0_4:
	.pragma "nounroll";
	mul.wide.s32 	%rd16, %r124, 4;
	add.s64 	%rd17, %rd4, %rd16;
	ld.global.nc.f32 	%f23, [%rd17+-32];
	max.f32 	%f24, %f167, %f23;
	ld.global.nc.f32 	%f25, [%rd17+-28];
	max.f32 	%f26, %f24, %f25;
	ld.global.nc.f32 	%f27, [%rd17+-24];
	max.f32 	%f28, %f26, %f27;
	ld.global.nc.f32 	%f29, [%rd17+-20];
	max.f32 	%f30, %f28, %f29;
	ld.global.nc.f32 	%f31, [%rd17+-16];
	max.f32 	%f32, %f30, %f31;
	ld.global.nc.f32 	%f33, [%rd17+-12];
	max.f32 	%f34, %f32, %f33;
	ld.global.nc.f32 	%f35, [%rd17+-8];
	max.f32 	%f36, %f34, %f35;
	ld.global.nc.f32 	%f37, [%rd17+-4];
	max.f32 	%f38, %f36, %f37;
	ld.global.nc.f32 	%f39, [%rd17];
	max.f32 	%f40, %f38, %f39;
	ld.global.nc.f32 	%f41, [%rd17+4];
	max.f32 	%f42, %f40, %f41;
	ld.global.nc.f32 	%f43, [%rd17+8];
	max.f32 	%f44, %f42, %f43;
	ld.global.nc.f32 	%f45, [%rd17+12];
	max.f32 	%f46, %f44, %f45;
	ld.global.nc.f32 	%f47, [%rd17+16];
	max.f32 	%f48, %f46, %f47;
	ld.global.nc.f32 	%f49, [%rd17+20];
	max.f32 	%f50, %f48, %f49;
	ld.global.nc.f32 	%f51, [%rd17+24];
	max.f32 	%f52, %f50, %f51;
	ld.global.nc.f32 	%f53, [%rd17+28];
	max.f32 	%f167, %f52, %f53;
	add.s32 	%r124, %r124, 16;
	add.s32 	%r123, %r123, 16;
	setp.eq.s32 	%p6, %r123, 0;
	@%p6 bra 	$L__BB0_5;
	bra.uni 	$L__BB0_4;
$L__BB0_5:
	setp.eq.s32 	%p7, %r7, 0;
	@%p7 bra 	$L__BB0_14;
	and.b32  	%r11, %r6, 7;
	setp.lt.u32 	%p8, %r7, 8;
	@%p8 bra 	$L__BB0_8;
	mul.wide.s32 	%rd18, %r118, 4;
	add.s64 	%rd19, %rd3, %rd18;
	ld.global.nc.f32 	%f55, [%rd19];
	max.f32 	%f56, %f167, %f55;
	ld.global.nc.f32 	%f57, [%rd19+4];
	max.f32 	%f58, %f56, %f57;
	ld.global.nc.f32 	%f59, [%rd19+8];
	max.f32 	%f60, %f58, %f59;
	ld.global.nc.f32 	%f61, [%rd19+12];
	max.f32 	%f62, %f60, %f61;
	ld.global.nc.f32 	%f63, [%rd19+16];
	max.f32 	%f64, %f62, %f63;
	ld.global.nc.f32 	%f65, [%rd19+20];
	max.f32 	%f66, %f64, %f65;
	ld.global.nc.f32 	%f67, [%rd19+24];
	max.f32 	%f68, %f66, %f67;
	ld.global.nc.f32 	%f69, [%rd19+28];
	max.f32 	%f167, %f68, %f69;
	add.s32 	%r118, %r118, 8;
$L__BB0_8:
	setp.eq.s32 	%p9, %r11, 0;
	@%p9 bra 	$L__BB0_14;
	and.b32  	%r14, %r6, 3;
	setp.lt.u32 	%p10, %r11, 4;
	@%p10 bra 	$L__BB0_11;
	mul.wide.s32 	%rd20, %r118, 4;
	add.s64 	%rd21, %rd3, %rd20;
	ld.global.nc.f32 	%f71, [%rd21];
	max.f32 	%f72, %f167, %f71;
	ld.global.nc.f32 	%f73, [%rd21+4];
	max.f32 	%f74, %f72, %f73;
	ld.global.nc.f32 	%f75, [%rd21+8];
	max.f32 	%f76, %f74, %f75;
	ld.global.nc.f32 	%f77, [%rd21+12];
	max.f32 	%f167, %f76, %f77;
	add.s32 	%r118, %r118, 4;
$L__BB0_11:
	setp.eq.s32 	%p11, %r14, 0;
	@%p11 bra 	$L__BB0_14;
	neg.s32 	%r121, %r14;
$L__BB0_13:
	.pragma "nounroll";
	mul.wide.s32 	%rd23, %r118, 4;
	add.s64 	%rd24, %rd3, %rd23;
	ld.global.nc.f32 	%f78, [%rd24];
	max.f32 	%f167, %f167, %f78;
	add.s32 	%r118, %r118, 1;
	add.s32 	%r121, %r121, 1;
	setp.ne.s32 	%p12, %r121, 0;
	@%p12 bra 	$L__BB0_13;
$L__BB0_14:
	setp.lt.s32 	%p13, %r139, 0;
	mov.f32 	%f172, 0f00000000;
	@%p13 bra 	$L__BB0_21;
	add.s32 	%r87, %r79, %r2;
	sub.s32 	%r88, %r87, %r78;
	add.s32 	%r22, %r88, 1;
	and.b32  	%r23, %r22, 3;
	setp.lt.u32 	%p14, %r139, 3;
	mov.f32 	%f172, 0f00000000;
	mov.b32 	%r125, 0;
	@%p14 bra 	$L__BB0_18;
	and.b32  	%r125, %r22, -4;
	add.s64 	%rd6, %rd1, 8;
	neg.s32 	%r129, %r125;
	add.s64 	%rd26, %rd13, %rd2;
	add.s64 	%rd7, %rd26, 8;
	mov.f32 	%f172, 0f00000000;
	mov.b32 	%r131, 0;
	mov.u32 	%r130, %r4;
$L__BB0_17:
	mul.wide.s32 	%rd27, %r130, 4;
	add.s64 	%rd28, %rd6, %rd27;
	mul.wide.s32 	%rd29, %r131, 4;
	add.s64 	%rd30, %rd7, %rd29;
	ld.global.nc.f32 	%f83, [%rd30+-8];
	sub.f32 	%f84, %f83, %f167;
	fma.rn.f32 	%f85, %f84, 0f3BBB989D, 0f3F000000;
	cvt.sat.f32.f32 	%f86, %f85;
	mov.f32 	%f87, 0f4B400001;
	mov.f32 	%f88, 0f437C0000;
	fma.rm.f32 	%f89, %f86, %f88, %f87;
	add.f32 	%f90, %f89, 0fCB40007F;
	neg.f32 	%f91, %f90;
	fma.rn.f32 	%f92, %f84, 0f3FB8AA3B, %f91;
	fma.rn.f32 	%f93, %f84, 0f32A57060, %f92;
	mov.b32 	%r90, %f89;
	shl.b32 	%r91, %r90, 23;
	mov.b32 	%f94, %r91;
	ex2.approx.ftz.f32 	%f95, %f93;
	mul.f32 	%f96, %f95, %f94;
	st.global.f32 	[%rd28+-8], %f96;
	add.f32 	%f97, %f172, %f96;
	ld.global.nc.f32 	%f98, [%rd30+-4];
	sub.f32 	%f99, %f98, %f167;
	fma.rn.f32 	%f100, %f99, 0f3BBB989D, 0f3F000000;
	cvt.sat.f32.f32 	%f101, %f100;
	fma.rm.f32 	%f102, %f101, %f88, %f87;
	add.f32 	%f103, %f102, 0fCB40007F;
	neg.f32 	%f104, %f103;
	fma.rn.f32 	%f105, %f99, 0f3FB8AA3B, %f104;
	fma.rn.f32 	%f106, %f99, 0f32A57060, %f105;
	mov.b32 	%r92, %f102;
	shl.b32 	%r93, %r92, 23;
	mov.b32 	%f107, %r93;
	ex2.approx.ftz.f32 	%f108, %f106;
	mul.f32 	%f109, %f108, %f107;
	st.global.f32 	[%rd28+-4], %f109;
	add.f32 	%f110, %f97, %f109;
	ld.global.nc.f32 	%f111, [%rd30];
	sub.f32 	%f112, %f111, %f167;
	fma.rn.f32 	%f113, %f112, 0f3BBB989D, 0f3F000000;
	cvt.sat.f32.f32 	%f114, %f113;
	fma.rm.f32 	%f115, %f114, %f88, %f87;
	add.f32 	%f116, %f115, 0fCB40007F;
	neg.f32 	%f117, %f116;
	fma.rn.f32 	%f118, %f112, 0f3FB8AA3B, %f117;
	fma.rn.f32 	%f119, %f112, 0f32A57060, %f118;
	mov.b32 	%r94, %f115;
	shl.b32 	%r95, %r94, 23;
	mov.b32 	%f120, %r95;
	ex2.approx.ftz.f32 	%f121, %f119;
	mul.f32 	%f122, %f121, %f120;
	st.global.f32 	[%rd28], %f122;
	add.f32 	%f123, %f110, %f122;
	ld.global.nc.f32 	%f124, [%rd30+4];
	sub.f32 	%f125, %f124, %f167;
	fma.rn.f32 	%f126, %f125, 0f3BBB989D, 0f3F000000;
	cvt.sat.f32.f32 	%f127, %f126;
	fma.rm.f32 	%f128, %f127, %f88, %f87;
	add.f32 	%f129, %f128, 0fCB40007F;
	neg.f32 	%f130, %f129;
	fma.rn.f32 	%f131, %f125, 0f3FB8AA3B, %f130;
	fma.rn.f32 	%f132, %f125, 0f32A57060, %f131;
	mov.b32 	%r96, %f128;
	shl.b32 	%r97, %r96, 23;
	mov.b32 	%f133, %r97;
	ex2.approx.ftz.f32 	%f134, %f132;
	mul.f32 	%f135, %f134, %f133;
	st.global.f32 	[%rd28+4], %f135;
	add.f32 	%f172, %f123, %f135;
	add.s32 	%r131, %r131, 4;
	add.s32 	%r130, %r130, 4;
	add.s32 	%r129, %r129, 4;
	setp.eq.s32 	%p15, %r129, 0;
	@%p15 bra 	$L__BB0_18;
	bra.uni 	$L__BB0_17;
$L__BB0_18:
	setp.eq.s32 	%p16, %r23, 0;
	@%p16 bra 	$L__BB0_21;
	mul.wide.s32 	%rd31, %r4, 4;
	add.s64 	%rd8, %rd2, %rd31;
	add.s32 	%r127, %r125, %r4;
	neg.s32 	%r126, %r23;
$L__BB0_20:
	.pragma "nounroll";
	mul.wide.s32 	%rd32, %r125, 4;
	add.s64 	%rd33, %rd8, %rd32;
	mul.wide.s32 	%rd34, %r127, 4;
	add.s64 	%rd35, %rd1, %rd34;
	ld.global.nc.f32 	%f136, [%rd33];
	sub.f32 	%f137, %f136, %f167;
	fma.rn.f32 	%f138, %f137, 0f3BBB989D, 0f3F000000;
	cvt.sat.f32.f32 	%f139, %f138;
	mov.f32 	%f140, 0f4B400001;
	mov.f32 	%f141, 0f437C0000;
	fma.rm.f32 	%f142, %f139, %f141, %f140;
	add.f32 	%f143, %f142, 0fCB40007F;
	neg.f32 	%f144, %f143;
	fma.rn.f32 	%f145, %f137, 0f3FB8AA3B, %f144;
	fma.rn.f32 	%f146, %f137, 0f32A57060, %f145;
	mov.b32 	%r98, %f142;
	shl.b32 	%r99, %r98, 23;
	mov.b32 	%f147, %r99;
	ex2.approx.ftz.f32 	%f148, %f146;
	mul.f32 	%f149, %f148, %f147;
	st.global.f32 	[%rd35], %f149;
	add.f32 	%f172, %f172, %f149;
	add.s32 	%r125, %r125, 1;
	add.s32 	%r127, %r127, 1;
	add.s32 	%r126, %r126, 1;
	setp.ne.s32 	%p17, %r126, 0;
	@%p17 bra 	$L__BB0_20;
$L__BB0_21:
	setp.lt.s32 	%p18, %r139, 0;
	@%p18 bra 	$L__BB0_28;
	add.s32 	%r101, %r79, %r2;
	sub.s32 	%r102, %r101, %r78;
	add.s32 	%r39, %r102, 1;
	and.b32  	%r40, %r39, 3;
	setp.lt.u32 	%p19, %r139, 3;
	mov.b32 	%r132, 0;
	@%p19 bra 	$L__BB0_25;
	and.b32  	%r132, %r39, -4;
	neg.s32 	%r136, %r132;
	add.s64 	%rd9, %rd1, 8;
	mov.u32 	%r135, %r4;
$L__BB0_24:
	mul.wide.s32 	%rd36, %r135, 4;
	add.s64 	%rd37, %rd9, %rd36;
	ld.global.f32 	%f150, [%rd37+-8];
	div.rn.f32 	%f151, %f150, %f172;
	st.global.f32 	[%rd37+-8], %f151;
	ld.global.f32 	%f152, [%rd37+-4];
	div.rn.f32 	%f153, %f152, %f172;
	st.global.f32 	[%rd37+-4], %f153;
	ld.global.f32 	%f154, [%rd37];
	div.rn.f32 	%f155, %f154, %f172;
	st.global.f32 	[%rd37], %f155;
	ld.global.f32 	%f156, [%rd37+4];
	div.rn.f32 	%f157, %f156, %f172;
	st.global.f32 	[%rd37+4], %f157;
	add.s32 	%r136, %r136, 4;
	add.s32 	%r135, %r135, 4;
	setp.eq.s32 	%p20, %r136, 0;
	@%p20 bra 	$L__BB0_25;
	bra.uni 	$L__BB0_24;
$L__BB0_25:
	setp.eq.s32 	%p21, %r40, 0;
	@%p21 bra 	$L__BB0_28;
	add.s32 	%r134, %r132, %r4;
	neg.s32 	%r133, %r40;
$L__BB0_27:
	.pragma "nounroll";
	mul.wide.s32 	%rd38, %r134, 4;
	add.s64 	%rd39, %rd1, %rd38;
	ld.global.f32 	%f158, [%rd39];
	div.rn.f32 	%f159, %f158, %f172;
	st.global.f32 	[%rd39], %f159;
	add.s32 	%r134, %r134, 1;
	add.s32 	%r133, %r133, 1;
	setp.ne.s32 	%p22, %r133, 0;
	@%p22 bra 	$L__BB0_27;
$L__BB0_28:
	add.s32 	%r141, %r139, 1;
	setp.ge.s32 	%p23, %r141, %r79;
	@%p23 bra 	$L__BB0_41;
	not.b32 	%r103, %r2;
	add.s32 	%r57, %r78, %r103;
	sub.s32 	%r104, %r78, %r2;
	add.s32 	%r105, %r104, -2;
	and.b32  	%r58, %r57, 7;
	setp.lt.u32 	%p24, %r105, 7;
	@%p24 bra 	$L__BB0_33;
	and.b32  	%r106, %r57, -8;
	neg.s32 	%r138, %r106;
	add.s64 	%rd10, %rd1, 16;
	mad.lo.s32 	%r107, %r79, %r3, %r79;
	add.s32 	%r108, %r2, %r107;
	sub.s32 	%r109, %r108, %r78;
	add.s32 	%r137, %r109, 1;
$L__BB0_31:
	.pragma "nounroll";
	mul.wide.s32 	%rd40, %r137, 4;
	add.s64 	%rd41, %rd10, %rd40;
	mov.b32 	%r110, 0;
	st.global.u32 	[%rd41+-16], %r110;
	st.global.u32 	[%rd41+-12], %r110;
	st.global.u32 	[%rd41+-8], %r110;
	st.global.u32 	[%rd41+-4], %r110;
	st.global.u32 	[%rd41], %r110;
	st.global.u32 	[%rd41+4], %r110;
	st.global.u32 	[%rd41+8], %r110;
	st.global.u32 	[%rd41+12], %r110;
	add.s32 	%r139, %r139, 8;
	add.s32 	%r138, %r138, 8;
	add.s32 	%r137, %r137, 8;
	setp.ne.s32 	%p25, %r138, 0;
	@%p25 bra 	$L__BB0_31;
	add.s32 	%r141, %r139, 1;
$L__BB0_33:
	setp.eq.s32 	%p26, %r58, 0;
	@%p26 bra 	$L__BB0_41;
	and.b32  	%r73, %r57, 3;
	setp.lt.u32 	%p27, %r58, 4;
	@%p27 bra 	$L__BB0_36;
	add.s32 	%r111, %r141, %r4;
	mul.wide.s32 	%rd42, %r111, 4;
	add.s64 	%rd43, %rd1, %rd42;
	mov.b32 	%r112, 0;
	st.global.u32 	[%rd43], %r112;
	st.global.u32 	[%rd43+4], %r112;
	st.global.u32 	[%rd43+8], %r112;
	st.global.u32 	[%rd43+12], %r112;
	add.s32 	%r141, %r141, 4;
$L__BB0_36:
	setp.eq.s32 	%p28, %r73, 0;
	@%p28 bra 	$L__BB0_41;
	setp.eq.s32 	%p29, %r73, 1;
	@%p29 bra 	$L__BB0_39;
	add.s32 	%r113, %r141, %r4;
	mul.wide.s32 	%rd44, %r113, 4;
	add.s64 	%rd45, %rd1, %rd44;
	mov.b32 	%r114, 0;
	st.global.u32 	[%rd45], %r114;
	st.global.u32 	[%rd45+4], %r114;
	add.s32 	%r141, %r141, 2;
$L__BB0_39:
	and.b32  	%r115, %r57, 1;
	setp.eq.b32 	%p30, %r115, 1;
	not.pred 	%p31, %p30;
	@%p31 bra 	$L__BB0_41;
	add.s32 	%r116, %r141, %r4;
	mul.wide.s32 	%rd46, %r116, 4;
	add.s64 	%rd47, %rd1, %rd46;
	mov.b32 	%r117, 0;
	st.global.u32 	[%rd47], %r117;
$L__BB0_41:
	ret;

}
	// .globl	matmul_transb_kernel
.visible .entry matmul_transb_kernel(
	.param .u64 .ptr .align 1 matmul_transb_kernel_param_0,
	.param .u64 .ptr .align 1 matmul_transb_kernel_param_1,
	.param .u64 .ptr .align 1 matmul_transb_kernel_param_2,
	.param .u32 matmul_transb_kernel_param_3,
	.param .u32 matmul_transb_kernel_param_4,
	.param .u32 matmul_transb_kernel_param_5,
	.param .f32 matmul_transb_kernel_param_6,
	.param .f32 matmul_transb_kernel_param_7
)
{
	.reg .pred 	%p<13>;
	.reg .b32 	%r<48>;
	.reg .b32 	%f<117>;
	.reg .b64 	%rd<43>;

	ld.param.u64 	%rd11, [matmul_transb_kernel_param_0];
	ld.param.u64 	%rd12, [matmul_transb_kernel_param_1];
	ld.param.u64 	%rd10, [matmul_transb_kernel_param_2];
	ld.param.u32 	%r27, [matmul_transb_kernel_param_3];
	ld.param.u32 	%r25, [matmul_transb_kernel_param_4];
	ld.param.u32 	%r26, [matmul_transb_kernel_param_5];
	ld.param.f32 	%f14, [matmul_transb_kernel_param_6];
	ld.param.f32 	%f15, [matmul_transb_kernel_param_7];
	cvta.to.global.u64 	%rd1, %rd12;
	cvta.to.global.u64 	%rd2, %rd11;
	mov.u32 	%r28, %ctaid.y;
	mov.u32 	%r29, %ntid.y;
	mov.u32 	%r30, %tid.y;
	mad.lo.s32 	%r1, %r28, %r29, %r30;
	mov.u32 	%r31, %ctaid.x;
	mov.u32 	%r32, %ntid.x;
	mov.u32 	%r33, %tid.x;
	mad.lo.s32 	%r2, %r31, %r32, %r33;
	setp.ge.s32 	%p1, %r1, %r27;
	setp.ge.s32 	%p2, %r2, %r25;
	or.pred  	%p3, %p1, %p2;
	@%p3 bra 	$L__BB1_15;
	setp.lt.s32 	%p4, %r26, 1;
	mov.f32 	%f116, 0f00000000;
	@%p4 bra 	$L__BB1_14;
	mul.lo.s32 	%r3, %r26, %r1;
	mul.lo.s32 	%r4, %r26, %r2;
	and.b32  	%r5, %r26, 15;
	setp.lt.u32 	%p5, %r26, 16;
	mov.f32 	%f116, 0f00000000;
	mov.b32 	%r44, 0;
	@%p5 bra 	$L__BB1_5;
	and.b32  	%r44, %r26, 2147483632;
	neg.s32 	%r42, %r44;
	mul.wide.u32 	%rd13, %r3, 4;
	add.s64 	%rd14, %rd13, %rd2;
	add.s64 	%rd41, %rd14, 32;
	add.s64 	%rd4, %rd1, 32;
	mov.f32 	%f116, 0f00000000;
	mov.u32 	%r41, %r4;
$L__BB1_4:
	.pragma "nounroll";
	mul.wide.s32 	%rd15, %r41, 4;
	add.s64 	%rd16, %rd4, %rd15;
	ld.global.f32 	%f20, [%rd41+-32];
	ld.global.f32 	%f21, [%rd16+-32];
	fma.rn.f32 	%f22, %f20, %f21, %f116;
	ld.global.f32 	%f23, [%rd41+-28];
	ld.global.f32 	%f24, [%rd16+-28];
	fma.rn.f32 	%f25, %f23, %f24, %f22;
	ld.global.f32 	%f26, [%rd41+-24];
	ld.global.f32 	%f27, [%rd16+-24];
	fma.rn.f32 	%f28, %f26, %f27, %f25;
	ld.global.f32 	%f29, [%rd41+-20];
	ld.global.f32 	%f30, [%rd16+-20];
	fma.rn.f32 	%f31, %f29, %f30, %f28;
	ld.global.f32 	%f32, [%rd41+-16];
	ld.global.f32 	%f33, [%rd16+-16];
	fma.rn.f32 	%f34, %f32, %f33, %f31;
	ld.global.f32 	%f35, [%rd41+-12];
	ld.global.f32 	%f36, [%rd16+-12];
	fma.rn.f32 	%f37, %f35, %f36, %f34;
	ld.global.f32 	%f38, [%rd41+-8];
	ld.global.f32 	%f39, [%rd16+-8];
	fma.rn.f32 	%f40, %f38, %f39, %f37;
	ld.global.f32 	%f41, [%rd41+-4];
	ld.global.f32 	%f42, [%rd16+-4];
	fma.rn.f32 	%f43, %f41, %f42, %f40;
	ld.global.f32 	%f44, [%rd41];
	ld.global.f32 	%f45, [%rd16];
	fma.rn.f32 	%f46, %f44, %f45, %f43;
	ld.global.f32 	%f47, [%rd41+4];
	ld.global.f32 	%f48, [%rd16+4];
	fma.rn.f32 	%f49, %f47, %f48, %f46;
	ld.global.f32 	%f50, [%rd41+8];
	ld.global.f32 	%f51, [%rd16+8];
	fma.rn.f32 	%f52, %f50, %f51, %f49;
	ld.global.f32 	%f53, [%rd41+12];
	ld.global.f32 	%f54, [%rd16+12];
	fma.rn.f32 	%f55, %f53, %f54, %f52;
	ld.global.f32 	%f56, [%rd41+16];
	ld.global.f32 	%f57, [%rd16+16];
	fma.rn.f32 	%f58, %f56, %f57, %f55;
	ld.global.f32 	%f59, [%rd41+20];
	ld.global.f32 	%f60, [%rd16+20];
	fma.rn.f32 	%f61, %f59, %f60, %f58;
	ld.global.f32 	%f62, [%rd41+24];
	ld.global.f32 	%f63, [%rd16+24];
	fma.rn.f32 	%f64, %f62, %f63, %f61;
	ld.global.f32 	%f65, [%rd41+28];
	ld.global.f32 	%f66, [%rd16+28];
	fma.rn.f32 	%f116, %f65, %f66, %f64;
	add.s32 	%r42, %r42, 16;
	add.s64 	%rd41, %rd41, 64;
	add.s32 	%r41, %r41, 16;
	setp.ne.s32 	%p6, %r42, 0;
	@%p6 bra 	$L__BB1_4;
$L__BB1_5:
	setp.eq.s32 	%p7, %r5, 0;
	@%p7 bra 	$L__BB1_14;
	and.b32  	%r13, %r26, 7;
	setp.lt.u32 	%p8, %r5, 8;
	@%p8 bra 	$L__BB1_8;
	add.s32 	%r35, %r44, %r3;
	mul.wide.u32 	%rd17, %r35, 4;
	add.s64 	%rd18, %rd2, %rd17;
	ld.global.f32 	%f68, [%rd18];
	add.s32 	%r36, %r44, %r4;
	mul.wide.s32 	%rd19, %r36, 4;
	add.s64 	%rd20, %rd1, %rd19;
	ld.global.f32 	%f69, [%rd20];
	fma.rn.f32 	%f70, %f68, %f69, %f116;
	cvt.u64.u32 	%rd21, %r3;
	cvt.u64.u32 	%rd22, %r44;
	add.s64 	%rd23, %rd22, %rd21;
	shl.b64 	%rd24, %rd23, 2;
	add.s64 	%rd25, %rd2, %rd24;
	ld.global.f32 	%f71, [%rd25+4];
	ld.global.f32 	%f72, [%rd20+4];
	fma.rn.f32 	%f73, %f71, %f72, %f70;
	ld.global.f32 	%f74, [%rd25+8];
	ld.global.f32 	%f75, [%rd20+8];
	fma.rn.f32 	%f76, %f74, %f75, %f73;
	ld.global.f32 	%f77, [%rd25+12];
	ld.global.f32 	%f78, [%rd20+12];
	fma.rn.f32 	%f79, %f77, %f78, %f76;
	ld.global.f32 	%f80, [%rd25+16];
	ld.global.f32 	%f81, [%rd20+16];
	fma.rn.f32 	%f82, %f80, %f81, %f79;
	ld.global.f32 	%f83, [%rd25+20];
	ld.global.f32 	%f84, [%rd20+20];
	fma.rn.f32 	%f85, %f83, %f84, %f82;
	ld.global.f32 	%f86, [%rd25+24];
	ld.global.f32 	%f87, [%rd20+24];
	fma.rn.f32 	%f88, %f86, %f87, %f85;
	ld.global.f32 	%f89, [%rd25+28];
	ld.global.f32 	%f90, [%rd20+28];
	fma.rn.f32 	%f116, %f89, %f90, %f88;
	add.s32 	%r44, %r44, 8;
$L__BB1_8:
	setp.eq.s32 	%p9, %r13, 0;
	@%p9 bra 	$L__BB1_14;
	and.b32  	%r16, %r26, 3;
	setp.lt.u32 	%p10, %r13, 4;
	@%p10 bra 	$L__BB1_11;
	add.s32 	%r37, %r44, %r3;
	mul.wide.u32 	%rd26, %r37, 4;
	add.s64 	%rd27, %rd2, %rd26;
	ld.global.f32 	%f92, [%rd27];
	add.s32 	%r38, %r44, %r4;
	mul.wide.s32 	%rd28, %r38, 4;
	add.s64 	%rd29, %rd1, %rd28;
	ld.global.f32 	%f93, [%rd29];
	fma.rn.f32 	%f94, %f92, %f93, %f116;
	cvt.u64.u32 	%rd30, %r3;
	cvt.u64.u32 	%rd31, %r44;
	add.s64 	%rd32, %rd31, %rd30;
	shl.b64 	%rd33, %rd32, 2;
	add.s64 	%rd34, %rd2, %rd33;
	ld.global.f32 	%f95, [%rd34+4];
	ld.global.f32 	%f96, [%rd29+4];
	fma.rn.f32 	%f97, %f95, %f96, %f94;
	ld.global.f32 	%f98, [%rd34+8];
	ld.global.f32 	%f99, [%rd29+8];
	fma.rn.f32 	%f100, %f98, %f99, %f97;
	ld.global.f32 	%f101, [%rd34+12];
	ld.global.f32 	%f102, [%rd29+12];
	fma.rn.f32 	%f116, %f101, %f102, %f100;
	add.s32 	%r44, %r44, 4;
$L__BB1_11:
	setp.eq.s32 	%p11, %r16, 0;
	@%p11 bra 	$L__BB1_14;
	add.s32 	%r47, %r44, %r4;
	add.s32 	%r39, %r44, %r3;
	mul.wide.u32 	%rd35, %r39, 4;
	add.s64 	%rd42, %rd2, %rd35;
	neg.s32 	%r46, %r16;
$L__BB1_13:
	.pragma "nounroll";
	mul.wide.s32 	%rd36, %r47, 4;
	add.s64 	%rd37, %rd1, %rd36;
	ld.global.f32 	%f103, [%rd42];
	ld.global.f32 	%f104, [%rd37];
	fma.rn.f32 	%f116, %f103, %f104, %f116;
	add.s32 	%r47, %r47, 1;
	add.s64 	%rd42, %rd42, 4;
	add.s32 	%r46, %r46, 1;
	setp.ne.s32 	%p12, %r46, 0;
	@%p12 bra 	$L__BB1_13;
$L__BB1_14:
	mad.lo.s32 	%r40, %r25, %r1, %r2;
	cvta.to.global.u64 	%rd38, %rd10;
	mul.wide.s32 	%rd39, %r40, 4;
	add.s64 	%rd40, %rd38, %rd39;
	ld.global.f32 	%f105, [%rd40];
	mul.f32 	%f106, %f15, %f105;
	fma.rn.f32 	%f107, %f14, %f116, %f106;
	st.global.f32 	[%rd40], %f107;
$L__BB1_15:
	ret;

}
	// .globl	rms_norm_kernel
.visible .entry rms_norm_kernel(
	.param .u64 .ptr .align 1 rms_norm_kernel_param_0,
	.param .u64 .ptr .align 1 rms_norm_kernel_param_1,
	.param .u64 .ptr .align 1 rms_norm_kernel_param_2,
	.param .u32 rms_norm_kernel_param_3,
	.param .u32 rms_norm_kernel_param_4,
	.param .f32 rms_norm_kernel_param_5
)
{
	.reg .pred 	%p<11>;
	.reg .b32 	%r<43>;
	.reg .b32 	%f<92>;
	.reg .b64 	%rd<21>;

	ld.param.u64 	%rd5, [rms_norm_kernel_param_0];
	ld.param.u64 	%rd3, [rms_norm_kernel_param_1];
	ld.param.u64 	%rd4, [rms_norm_kernel_param_2];
	ld.param.u32 	%r26, [rms_norm_kernel_param_3];
	ld.param.u32 	%r27, [rms_norm_kernel_param_4];
	ld.param.f32 	%f14, [rms_norm_kernel_param_5];
	cvta.to.global.u64 	%rd1, %rd5;
	mov.u32 	%r28, %ctaid.x;
	mov.u32 	%r29, %ntid.x;
	mul.lo.s32 	%r1, %r28, %r29;
	mov.u32 	%r2, %tid.x;
	add.s32 	%r3, %r1, %r2;
	mul.lo.s32 	%r30, %r27, %r26;
	setp.ge.s32 	%p1, %r3, %r30;
	@%p1 bra 	$L__BB2_15;
	rem.s32 	%r4, %r3, %r26;
	setp.lt.s32 	%p2, %r26, 1;
	mov.f32 	%f91, 0f00000000;
	@%p2 bra 	$L__BB2_14;
	sub.s32 	%r5, %r3, %r4;
	and.b32  	%r6, %r26, 15;
	setp.lt.u32 	%p3, %r26, 16;
	mov.f32 	%f91, 0f00000000;
	mov.b32 	%r39, 0;
	@%p3 bra 	$L__BB2_5;
	and.b32  	%r39, %r26, 2147483632;
	neg.s32 	%r37, %r39;
	add.s64 	%rd2, %rd1, 32;
	mov.f32 	%f91, 0f00000000;
	mov.u32 	%r36, %r5;
$L__BB2_4:
	.pragma "nounroll";
	mul.wide.s32 	%rd6, %r36, 4;
	add.s64 	%rd7, %rd2, %rd6;
	ld.global.f32 	%f19, [%rd7+-32];
	fma.rn.f32 	%f20, %f19, %f19, %f91;
	ld.global.f32 	%f21, [%rd7+-28];
	fma.rn.f32 	%f22, %f21, %f21, %f20;
	ld.global.f32 	%f23, [%rd7+-24];
	fma.rn.f32 	%f24, %f23, %f23, %f22;
	ld.global.f32 	%f25, [%rd7+-20];
	fma.rn.f32 	%f26, %f25, %f25, %f24;
	ld.global.f32 	%f27, [%rd7+-16];
	fma.rn.f32 	%f28, %f27, %f27, %f26;
	ld.global.f32 	%f29, [%rd7+-12];
	fma.rn.f32 	%f30, %f29, %f29, %f28;
	ld.global.f32 	%f31, [%rd7+-8];
	fma.rn.f32 	%f32, %f31, %f31, %f30;
	ld.global.f32 	%f33, [%rd7+-4];
	fma.rn.f32 	%f34, %f33, %f33, %f32;
	ld.global.f32 	%f35, [%rd7];
	fma.rn.f32 	%f36, %f35, %f35, %f34;
	ld.global.f32 	%f37, [%rd7+4];
	fma.rn.f32 	%f38, %f37, %f37, %f36;
	ld.global.f32 	%f39, [%rd7+8];
	fma.rn.f32 	%f40, %f39, %f39, %f38;
	ld.global.f32 	%f41, [%rd7+12];
	fma.rn.f32 	%f42, %f41, %f41, %f40;
	ld.global.f32 	%f43, [%rd7+16];
	fma.rn.f32 	%f44, %f43, %f43, %f42;
	ld.global.f32 	%f45, [%rd7+20];
	fma.rn.f32 	%f46, %f45, %f45, %f44;
	ld.global.f32 	%f47, [%rd7+24];
	fma.rn.f32 	%f48, %f47, %f47, %f46;
	ld.global.f32 	%f49, [%rd7+28];
	fma.rn.f32 	%f91, %f49, %f49, %f48;
	add.s32 	%r37, %r37, 16;
	add.s32 	%r36, %r36, 16;
	setp.ne.s32 	%p4, %r37, 0;
	@%p4 bra 	$L__BB2_4;
$L__BB2_5:
	setp.eq.s32 	%p5, %r6, 0;
	@%p5 bra 	$L__BB2_14;
	and.b32  	%r14, %r26, 7;
	setp.lt.u32 	%p6, %r6, 8;
	@%p6 bra 	$L__BB2_8;
	add.s32 	%r32, %r5, %r39;
	mul.wide.s32 	%rd8, %r32, 4;
	add.s64 	%rd9, %rd1, %rd8;
	ld.global.f32 	%f51, [%rd9];
	fma.rn.f32 	%f52, %f51, %f51, %f91;
	ld.global.f32 	%f53, [%rd9+4];
	fma.rn.f32 	%f54, %f53, %f53, %f52;
	ld.global.f32 	%f55, [%rd9+8];
	fma.rn.f32 	%f56, %f55, %f55, %f54;
	ld.global.f32 	%f57, [%rd9+12];
	fma.rn.f32 	%f58, %f57, %f57, %f56;
	ld.global.f32 	%f59, [%rd9+16];
	fma.rn.f32 	%f60, %f59, %f59, %f58;
	ld.global.f32 	%f61, [%rd9+20];
	fma.rn.f32 	%f62, %f61, %f61, %f60;
	ld.global.f32 	%f63, [%rd9+24];
	fma.rn.f32 	%f64, %f63, %f63, %f62;
	ld.global.f32 	%f65, [%rd9+28];
	fma.rn.f32 	%f91, %f65, %f65, %f64;
	add.s32 	%r39, %r39, 8;
$L__BB2_8:
	setp.eq.s32 	%p7, %r14, 0;
	@%p7 bra 	$L__BB2_14;
	and.b32  	%r17, %r26, 3;
	setp.lt.u32 	%p8, %r14, 4;
	@%p8 bra 	$L__BB2_11;
	add.s32 	%r33, %r5, %r39;
	mul.wide.s32 	%rd10, %r33, 4;
	add.s64 	%rd11, %rd1, %rd10;
	ld.global.f32 	%f67, [%rd11];
	fma.rn.f32 	%f68, %f67, %f67, %f91;
	ld.global.f32 	%f69, [%rd11+4];
	fma.rn.f32 	%f70, %f69, %f69, %f68;
	ld.global.f32 	%f71, [%rd11+8];
	fma.rn.f32 	%f72, %f71, %f71, %f70;
	ld.global.f32 	%f73, [%rd11+12];
	fma.rn.f32 	%f91, %f73, %f73, %f72;
	add.s32 	%r39, %r39, 4;
$L__BB2_11:
	setp.eq.s32 	%p9, %r17, 0;
	@%p9 bra 	$L__BB2_14;
	add.s32 	%r34, %r2, %r39;
	add.s32 	%r35, %r34, %r1;
	sub.s32 	%r42, %r35, %r4;
	neg.s32 	%r41, %r17;
$L__BB2_13:
	.pragma "nounroll";
	mul.wide.s32 	%rd12, %r42, 4;
	add.s64 	%rd13, %rd1, %rd12;
	ld.global.f32 	%f74, [%rd13];
	fma.rn.f32 	%f91, %f74, %f74, %f91;
	add.s32 	%r42, %r42, 1;
	add.s32 	%r41, %r41, 1;
	setp.ne.s32 	%p10, %r41, 0;
	@%p10 bra 	$L__BB2_13;
$L__BB2_14:
	cvt.rn.f32.s32 	%f75, %r26;
	div.rn.f32 	%f76, %f91, %f75;
	add.f32 	%f77, %f14, %f76;
	sqrt.rn.f32 	%f78, %f77;
	mul.wide.s32 	%rd14, %r3, 4;
	add.s64 	%rd15, %rd1, %rd14;
	ld.global.f32 	%f79, [%rd15];
	cvta.to.global.u64 	%rd16, %rd3;
	mul.wide.s32 	%rd17, %r4, 4;
	add.s64 	%rd18, %rd16, %rd17;
	ld.global.f32 	%f80, [%rd18];
	mul.f32 	%f81, %f79, %f80;
	div.rn.f32 	%f82, %f81, %f78;
	cvta.to.global.u64 	%rd19, %rd4;
	add.s64 	%rd20, %rd19, %rd14;
	st.global.f32 	[%rd20], %f82;
$L__BB2_15:
	ret;

}
	// .globl	rope_kernel
.visible .entry rope_kernel(
	.param .u64 .ptr .align 1 rope_kernel_param_0,
	.param .u32 rope_kernel_param_1,
	.param .u32 rope_kernel_param_2,
	.param .u32 rope_kernel_param_3,
	.param .u32 rope_kernel_param_4,
	.param .f32 rope_kernel_param_5
)
{
	.local .align 4 .b8 	__local_depot3[28];
	.reg .b64 	%SP;
	.reg .b64 	%SPL;
	.reg .pred 	%p<33>;
	.reg .b32 	%r<81>;
	.reg .b32 	%f<117>;
	.reg .b64 	%rd<27>;
	.reg .b64 	%fd<3>;

	mov.u64 	%SPL, __local_depot3;
	ld.param.u64 	%rd9, [rope_kernel_param_0];
	ld.param.u32 	%r25, [rope_kernel_param_1];
	ld.param.u32 	%r22, [rope_kernel_param_2];
	ld.param.u32 	%r23, [rope_kernel_param_3];
	ld.param.u32 	%r24, [rope_kernel_param_4];
	ld.param.f32 	%f16, [rope_kernel_param_5];
	add.u64 	%rd1, %SPL, 0;
	mov.u32 	%r26, %ctaid.x;
	mov.u32 	%r27, %ntid.x;
	mov.u32 	%r28, %tid.x;
	mad.lo.s32 	%r1, %r26, %r27, %r28;
	mul.lo.s32 	%r29, %r22, %r25;
	mul.lo.s32 	%r30, %r29, %r23;
	setp.ge.s32 	%p1, %r1, %r30;
	@%p1 bra 	$L__BB3_19;
	mul.lo.s32 	%r2, %r23, %r22;
	div.s32 	%r3, %r1, %r2;
	rem.s32 	%r4, %r1, %r23;
	shr.u32 	%r31, %r23, 31;
	add.s32 	%r32, %r23, %r31;
	shr.s32 	%r5, %r32, 1;
	setp.ge.s32 	%p2, %r4, %r5;
	mov.f32 	%f115, 0f3F800000;
	@%p2 bra 	$L__BB3_19;
	shr.u32 	%r33, %r4, 31;
	add.s32 	%r34, %r4, %r33;
	shr.s32 	%r6, %r34, 1;
	add.s32 	%r7, %r3, %r24;
	cvt.rn.f32.s32 	%f18, %r6;
	add.f32 	%f19, %f18, %f18;
	cvt.rn.f32.s32 	%f20, %r23;
	div.rn.f32 	%f1, %f19, %f20;
	mul.f32 	%f21, %f1, 0f3F000000;
	cvt.rzi.f32.f32 	%f22, %f21;
	add.f32 	%f23, %f22, %f22;
	sub.f32 	%f24, %f1, %f23;
	abs.f32 	%f2, %f24;
	abs.f32 	%f3, %f16;
	setp.lt.f32 	%p3, %f3, 0f00800000;
	mul.f32 	%f25, %f3, 0f4B800000;
	selp.f32 	%f26, %f25, %f3, %p3;
	selp.f32 	%f27, 0fC1C00000, 0f00000000, %p3;
	mov.b32 	%r35, %f26;
	add.s32 	%r36, %r35, -1060439283;
	and.b32  	%r37, %r36, -8388608;
	sub.s32 	%r38, %r35, %r37;
	mov.b32 	%f28, %r38;
	cvt.rn.f32.s32 	%f29, %r37;
	fma.rn.f32 	%f30, %f29, 0f34000000, %f27;
	add.f32 	%f31, %f28, 0fBF800000;
	add.f32 	%f32, %f28, 0f3F800000;
	rcp.approx.ftz.f32 	%f33, %f32;
	add.f32 	%f34, %f31, %f31;
	mul.f32 	%f35, %f34, %f33;
	mul.f32 	%f36, %f35, %f35;
	sub.f32 	%f37, %f31, %f35;
	add.f32 	%f38, %f37, %f37;
	neg.f32 	%f39, %f35;
	fma.rn.f32 	%f40, %f39, %f31, %f38;
	mul.rn.f32 	%f41, %f33, %f40;
	fma.rn.f32 	%f42, %f36, 0f3A2C32E4, 0f3B52E7DB;
	fma.rn.f32 	%f43, %f42, %f36, 0f3C93BB73;
	fma.rn.f32 	%f44, %f43, %f36, 0f3DF6384F;
	mul.rn.f32 	%f45, %f44, %f36;
	fma.rn.f32 	%f46, %f35, 0f3FB8AA3B, %f30;
	sub.f32 	%f47, %f30, %f46;
	fma.rn.f32 	%f48, %f35, 0f3FB8AA3B, %f47;
	fma.rn.f32 	%f49, %f41, 0f3FB8AA3B, %f48;
	fma.rn.f32 	%f50, %f35, 0f32A55E34, %f49;
	mul.f32 	%f51, %f45, 0f40400000;
	fma.rn.f32 	%f52, %f51, %f41, %f50;
	fma.rn.f32 	%f53, %f45, %f35, %f52;
	add.rn.f32 	%f54, %f46, %f53;
	neg.f32 	%f55, %f46;
	add.rn.f32 	%f56, %f54, %f55;
	neg.f32 	%f57, %f56;
	add.rn.f32 	%f58, %f53, %f57;
	mul.rn.f32 	%f59, %f54, %f1;
	neg.f32 	%f60, %f59;
	fma.rn.f32 	%f61, %f54, %f1, %f60;
	fma.rn.f32 	%f62, %f58, %f1, %f61;
	cvt.rni.f32.f32 	%f63, %f59;
	sub.f32 	%f64, %f59, %f63;
	add.f32 	%f65, %f64, %f62;
	fma.rn.f32 	%f66, %f65, 0f391FCB8E, 0f3AAF85ED;
	fma.rn.f32 	%f67, %f66, %f65, 0f3C1D9856;
	fma.rn.f32 	%f68, %f67, %f65, 0f3D6357BB;
	fma.rn.f32 	%f69, %f68, %f65, 0f3E75FDEC;
	fma.rn.f32 	%f70, %f69, %f65, 0f3F317218;
	fma.rn.f32 	%f71, %f70, %f65, 0f3F800000;
	cvt.rzi.s32.f32 	%r39, %f63;
	setp.gt.f32 	%p4, %f63, 0f00000000;
	selp.b32 	%r40, 0, -2097152000, %p4;
	add.s32 	%r41, %r40, 2130706432;
	mov.b32 	%f72, %r41;
	mul.f32 	%f73, %f71, %f72;
	shl.b32 	%r42, %r39, 23;
	sub.s32 	%r43, %r42, %r40;
	mov.b32 	%f74, %r43;
	mul.f32 	%f75, %f73, %f74;
	abs.f32 	%f76, %f59;
	setp.gt.f32 	%p5, %f76, 0f43180000;
	setp.lt.f32 	%p6, %f59, 0f00000000;
	selp.f32 	%f77, 0f00000000, 0f7F800000, %p6;
	selp.f32 	%f4, %f77, %f75, %p5;
	setp.eq.f32 	%p7, %f16, 0f3F800000;
	setp.eq.f32 	%p8, %f1, 0f00000000;
	or.pred  	%p9, %p7, %p8;
	@%p9 bra 	$L__BB3_10;
	setp.num.f32 	%p10, %f3, %f3;
	abs.f32 	%f78, %f1;
	setp.num.f32 	%p11, %f78, %f78;
	and.pred  	%p12, %p10, %p11;
	@%p12 bra 	$L__BB3_5;
	add.rn.f32 	%f115, %f16, %f1;
	bra.uni 	$L__BB3_10;
$L__BB3_5:
	setp.neu.f32 	%p13, %f16, 0f00000000;
	setp.neu.f32 	%p14, %f3, 0f7F800000;
	and.pred  	%p15, %p13, %p14;
	@%p15 bra 	$L__BB3_7;
	setp.neu.f32 	%p22, %f2, 0f3F800000;
	add.f32 	%f83, %f16, %f16;
	mov.b32 	%r44, %f83;
	setp.lt.f32 	%p23, %f1, 0f00000000;
	xor.b32  	%r45, %r44, 2139095040;
	selp.b32 	%r46, %r45, %r44, %p23;
	and.b32  	%r47, %r46, 2147483647;
	selp.b32 	%r48, %r47, %r46, %p22;
	mov.b32 	%f115, %r48;
	bra.uni 	$L__BB3_10;
$L__BB3_7:
	setp.eq.f32 	%p16, %f16, 0fBF800000;
	setp.eq.f32 	%p17, %f78, 0f7F800000;
	and.pred  	%p18, %p16, %p17;
	@%p18 bra 	$L__BB3_10;
	setp.geu.f32 	%p19, %f16, 0f00000000;
	mov.f32 	%f115, %f4;
	@%p19 bra 	$L__BB3_10;
	setp.neu.f32 	%p20, %f2, 0f3F800000;
	neg.f32 	%f80, %f4;
	selp.f32 	%f81, %f4, %f80, %p20;
	cvt.rmi.f32.f32 	%f82, %f1;
	setp.neu.f32 	%p21, %f1, %f82;
	selp.f32 	%f115, 0f7FFFFFFF, %f81, %p21;
$L__BB3_10:
	cvt.rn.f32.s32 	%f84, %r7;
	div.rn.f32 	%f10, %f84, %f115;
	mul.f32 	%f85, %f10, 0f3F22F983;
	cvt.rni.s32.f32 	%r80, %f85;
	cvt.rn.f32.s32 	%f86, %r80;
	fma.rn.f32 	%f87, %f86, 0fBFC90FDA, %f10;
	fma.rn.f32 	%f88, %f86, 0fB3A22168, %f87;
	fma.rn.f32 	%f116, %f86, 0fA7C234C5, %f88;
	abs.f32 	%f12, %f10;
	setp.ltu.f32 	%p24, %f12, 0f47CE4780;
	@%p24 bra 	$L__BB3_18;
	setp.neu.f32 	%p25, %f12, 0f7F800000;
	@%p25 bra 	$L__BB3_13;
	mov.f32 	%f91, 0f00000000;
	mul.rn.f32 	%f116, %f10, %f91;
	mov.b32 	%r80, 0;
	bra.uni 	$L__BB3_18;
$L__BB3_13:
	mov.b32 	%r9, %f10;
	shl.b32 	%r50, %r9, 8;
	or.b32  	%r10, %r50, -2147483648;
	mov.b64 	%rd26, 0;
	mov.b32 	%r77, 0;
	mov.u64 	%rd24, __cudart_i2opi_f;
	mov.u64 	%rd25, %rd1;
$L__BB3_14:
	.pragma "nounroll";
	ld.global.nc.u32 	%r51, [%rd24];
	mad.wide.u32 	%rd13, %r51, %r10, %rd26;
	shr.u64 	%rd26, %rd13, 32;
	st.local.u32 	[%rd25], %rd13;
	add.s32 	%r77, %r77, 1;
	add.s64 	%rd25, %rd25, 4;
	add.s64 	%rd24, %rd24, 4;
	setp.ne.s32 	%p26, %r77, 6;
	@%p26 bra 	$L__BB3_14;
	shr.u32 	%r52, %r9, 23;
	st.local.u32 	[%rd1+24], %rd26;
	and.b32  	%r13, %r52, 31;
	and.b32  	%r53, %r52, 224;
	add.s32 	%r54, %r53, -128;
	shr.u32 	%r55, %r54, 5;
	mul.wide.u32 	%rd14, %r55, 4;
	sub.s64 	%rd8, %rd1, %rd14;
	ld.local.u32 	%r78, [%rd8+24];
	ld.local.u32 	%r79, [%rd8+20];
	setp.eq.s32 	%p27, %r13, 0;
	@%p27 bra 	$L__BB3_17;
	shf.l.wrap.b32 	%r78, %r79, %r78, %r13;
	ld.local.u32 	%r56, [%rd8+16];
	shf.l.wrap.b32 	%r79, %r56, %r79, %r13;
$L__BB3_17:
	shr.u32 	%r57, %r78, 30;
	shf.l.wrap.b32 	%r58, %r79, %r78, 2;
	shl.b32 	%r59, %r79, 2;
	shr.u32 	%r60, %r58, 31;
	add.s32 	%r61, %r60, %r57;
	neg.s32 	%r62, %r61;
	setp.lt.s32 	%p28, %r9, 0;
	selp.b32 	%r80, %r62, %r61, %p28;
	xor.b32  	%r63, %r58, %r9;
	shr.s32 	%r64, %r58, 31;
	xor.b32  	%r65, %r64, %r58;
	xor.b32  	%r66, %r64, %r59;
	cvt.u64.u32 	%rd15, %r65;
	shl.b64 	%rd16, %rd15, 32;
	cvt.u64.u32 	%rd17, %r66;
	or.b64  	%rd18, %rd16, %rd17;
	cvt.rn.f64.s64 	%fd1, %rd18;
	mul.f64 	%fd2, %fd1, 0d3BF921FB54442D19;
	cvt.rn.f32.f64 	%f89, %fd2;
	neg.f32 	%f90, %f89;
	setp.lt.s32 	%p29, %r63, 0;
	selp.f32 	%f116, %f90, %f89, %p29;
$L__BB3_18:
	rem.s32 	%r68, %r1, %r2;
	mul.f32 	%f92, %f116, %f116;
	fma.rn.f32 	%f93, %f92, 0f37CBAC00, 0fBAB607ED;
	fma.rn.f32 	%f94, %f93, %f92, 0f3D2AAABB;
	fma.rn.f32 	%f95, %f94, %f92, 0fBEFFFFFF;
	fma.rn.f32 	%f96, %f95, %f92, 0f3F800000;
	fma.rn.f32 	%f97, %f92, %f116, 0f00000000;
	fma.rn.f32 	%f98, %f92, 0fB94D4153, 0f3C0885E4;
	fma.rn.f32 	%f99, %f98, %f92, 0fBE2AAAA8;
	fma.rn.f32 	%f100, %f99, %f97, %f116;
	and.b32  	%r69, %r80, 1;
	setp.eq.b32 	%p30, %r69, 1;
	selp.f32 	%f101, %f96, %f100, %p30;
	selp.f32 	%f102, %f100, %f96, %p30;
	and.b32  	%r70, %r80, 2;
	setp.eq.s32 	%p31, %r70, 0;
	neg.f32 	%f103, %f101;
	selp.f32 	%f104, %f101, %f103, %p31;
	add.s32 	%r71, %r80, 1;
	and.b32  	%r72, %r71, 2;
	setp.eq.s32 	%p32, %r72, 0;
	neg.f32 	%f105, %f102;
	selp.f32 	%f106, %f102, %f105, %p32;
	rem.s32 	%r73, %r68, %r23;
	mad.lo.s32 	%r74, %r2, %r3, %r68;
	add.s32 	%r75, %r74, %r6;
	sub.s32 	%r76, %r75, %r73;
	cvta.to.global.u64 	%rd19, %rd9;
	mul.wide.s32 	%rd20, %r76, 4;
	add.s64 	%rd21, %rd19, %rd20;
	ld.global.f32 	%f107, [%rd21];
	mul.wide.s32 	%rd22, %r5, 4;
	add.s64 	%rd23, %rd21, %rd22;
	ld.global.f32 	%f108, [%rd23];
	mul.f32 	%f109, %f107, %f106;
	mul.f32 	%f110, %f108, %f104;
	sub.f32 	%f111, %f109, %f110;
	st.global.f32 	[%rd21], %f111;
	mul.f32 	%f112, %f107, %f104;
	fma.rn.f32 	%f113, %f108, %f106, %f112;
	st.global.f32 	[%rd23], %f113;
$L__BB3_19:
	ret;

}
	// .globl	swiglu_kernel
.visible .entry swiglu_kernel(
	.param .u64 .ptr .align 1 swiglu_kernel_param_0,
	.param .u64 .ptr .align 1 swiglu_kernel_param_1,
	.param .u32 swiglu_kernel_param_2
)
{
	.reg .pred 	%p<2>;
	.reg .b32 	%r<8>;
	.reg .b32 	%f<18>;
	.reg .b64 	%rd<8>;

	ld.param.u64 	%rd1, [swiglu_kernel_param_0];
	ld.param.u64 	%rd2, [swiglu_kernel_param_1];
	ld.param.u32 	%r2, [swiglu_kernel_param_2];
	mov.u32 	%r3, %ctaid.x;
	mov.u32 	%r4, %ntid.x;
	mov.u32 	%r5, %tid.x;
	mad.lo.s32 	%r1, %r3, %r4, %r5;
	setp.ge.s32 	%p1, %r1, %r2;
	@%p1 bra 	$L__BB4_2;
	cvta.to.global.u64 	%rd3, %rd1;
	cvta.to.global.u64 	%rd4, %rd2;
	mul.wide.s32 	%rd5, %r1, 4;
	add.s64 	%rd6, %rd3, %rd5;
	ld.global.f32 	%f1, [%rd6];
	fma.rn.f32 	%f2, %f1, 0fBBBB989D, 0f3F000000;
	cvt.sat.f32.f32 	%f3, %f2;
	mov.f32 	%f4, 0f4B400001;
	mov.f32 	%f5, 0f437C0000;
	fma.rm.f32 	%f6, %f3, %f5, %f4;
	add.f32 	%f7, %f6, 0fCB40007F;
	neg.f32 	%f8, %f7;
	fma.rn.f32 	%f9, %f1, 0fBFB8AA3B, %f8;
	fma.rn.f32 	%f10, %f1, 0fB2A57060, %f9;
	mov.b32 	%r6, %f6;
	shl.b32 	%r7, %r6, 23;
	mov.b32 	%f11, %r7;
	ex2.approx.ftz.f32 	%f12, %f10;
	fma.rn.f32 	%f13, %f12, %f11, 0f3F800000;
	rcp.rn.f32 	%f14, %f13;
	mul.f32 	%f15, %f1, %f14;
	add.s64 	%rd7, %rd4, %rd5;
	ld.global.f32 	%f16, [%rd7];
	mul.f32 	%f17, %f16, %f15;
	st.global.f32 	[%rd7], %f17;
$L__BB4_2:
	ret;

}


// ===== COMPILED SASS (sm_100) =====

	.target	sm_100

	.elftype	@"ET_EXEC"


//--------------------- .note.nv.tkinfo           --------------------------
	.section	.note.nv.tkinfo,"",@"SHT_NOTE"
	.sectionflags	@"SHF_NOTE_NV_TKINFO"
	.tkinfo
        /*0018*/ 	.word	0x00000002
        /*0030*/ 	.string	""
        /*0030*/ 	.string	"ptxas"
        /*0030*/ 	.string	"Cuda compilation tools, release 13.0, V13.0.88"
        /*0030*/ 	.string	"Build cuda_13.0.r13.0/compiler.36424714_0"
        /*0030*/ 	.string	"-arch sm_100 -m 64 "



//--------------------- .note.nv.cuinfo           --------------------------
	.section	.note.nv.cuinfo,"",@"SHT_NOTE"
	.sectionflags	@"SHF_NOTE_NV_CUINFO"
        /*0018*/ 	.short	0x0002
        /*001a*/ 	.short	0x0064
        /*001c*/ 	.short	0x0082
	.zero		2


//--------------------- .nv.info                  --------------------------
	.section	.nv.info,"",@"SHT_CUDA_INFO"
	.align	4


	//----- nvinfo : EIATTR_REGCOUNT
	.align		4
        /*0000*/ 	.byte	0x04, 0x2f
        /*0002*/ 	.short	(.L_2 - .L_1)
	.align		4
.L_1:
        /*0004*/ 	.word	index@(masked_softmax_kernel)
        /*0008*/ 	.word	0x00000020


	//----- nvinfo : EIATTR_FRAME_SIZE
	.align		4
.L_2:
        /*000c*/ 	.byte	0x04, 0x11
        /*000e*/ 	.short	(.L_4 - .L_3)
	.align		4
.L_3:
        /*0010*/ 	.word	index@($__internal_4_$__cuda_sm3x_div_rn_noftz_f32_slowpath)
        /*0014*/ 	.word	0x00000000


	//----- nvinfo : EIATTR_FRAME_SIZE
	.align		4
.L_4:
        /*0018*/ 	.byte	0x04, 0x11
        /*001a*/ 	.short	(.L_6 - .L_5)
	.align		4
.L_5:
        /*001c*/ 	.word	index@(masked_softmax_kernel)
        /*0020*/ 	.word	0x00000000


	//----- nvinfo : EIATTR_REGCOUNT
	.align		4
.L_6:
        /*0024*/ 	.byte	0x04, 0x2f
        /*0026*/ 	.short	(.L_8 - .L_7)
	.align		4
.L_7:
        /*0028*/ 	.word	index@(matmul_transb_kernel)
        /*002c*/ 	.word	0x0000001f


	//----- nvinfo : EIATTR_FRAME_SIZE
	.align		4
.L_8:
        /*0030*/ 	.byte	0x04, 0x11
        /*0032*/ 	.short	(.L_10 - .L_9)
	.align		4
.L_9:
        /*0034*/ 	.word	index@(matmul_transb_kernel)
        /*0038*/ 	.word	0x00000000


	//----- nvinfo : EIATTR_REGCOUNT
	.align		4
.L_10:
        /*003c*/ 	.byte	0x04, 0x2f
        /*003e*/ 	.short	(.L_12 - .L_11)
	.align		4
.L_11:
        /*0040*/ 	.word	index@(rms_norm_kernel)
        /*0044*/ 	.word	0x0000001e


	//----- nvinfo : EIATTR_FRAME_SIZE
	.align		4
.L_12:
        /*0048*/ 	.byte	0x04, 0x11
        /*004a*/ 	.short	(.L_14 - .L_13)
	.align		4
.L_13:
        /*004c*/ 	.word	index@($__internal_3_$__cuda_sm3x_div_rn_noftz_f32_slowpath)
        /*0050*/ 	.word	0x00000000


	//----- nvinfo : EIATTR_FRAME_SIZE
	.align		4
.L_14:
        /*0054*/ 	.byte	0x04, 0x11
        /*0056*/ 	.short	(.L_16 - .L_15)
	.align		4
.L_15:
        /*0058*/ 	.word	index@($__internal_2_$__cuda_sm20_sqrt_rn_f32_slowpath)
        /*005c*/ 	.word	0x00000000


	//----- nvinfo : EIATTR_FRAME_SIZE
	.align		4
.L_16:
        /*0060*/ 	.byte	0x04, 0x11
        /*0062*/ 	.short	(.L_18 - .L_17)
	.align		4
.L_17:
        /*0064*/ 	.word	index@(rms_norm_kernel)
        /*0068*/ 	.word	0x00000000


	//----- nvinfo : EIATTR_REGCOUNT
	.align		4
.L_18:
        /*006c*/ 	.byte	0x04, 0x2f
        /*006e*/ 	.short	(.L_20 - .L_19)
	.align		4
.L_19:
        /*0070*/ 	.word	index@(rope_kernel)
        /*0074*/ 	.word	0x00000016


	//----- nvinfo : EIATTR_FRAME_SIZE
	.align		4
.L_20:
        /*0078*/ 	.byte	0x04, 0x11
        /*007a*/ 	.short	(.L_22 - .L_21)
	.align		4
.L_21:
        /*007c*/ 	.word	index@($__internal_1_$__cuda_sm3x_div_rn_noftz_f32_slowpath)
        /*0080*/ 	.word	0x00000020


	//----- nvinfo : EIATTR_FRAME_SIZE
	.align		4
.L_22:
        /*0084*/ 	.byte	0x04, 0x11
        /*0086*/ 	.short	(.L_24 - .L_23)
	.align		4
.L_23:
        /*0088*/ 	.word	index@(rope_kernel)
        /*008c*/ 	.word	0x00000020


	//----- nvinfo : EIATTR_REGCOUNT
	.align		4
.L_24:
        /*0090*/ 	.byte	0x04, 0x2f
        /*0092*/ 	.short	(.L_26 - .L_25)
	.align		4
.L_25:
        /*0094*/ 	.word	index@(swiglu_kernel)
        /*0098*/ 	.word	0x0000000f


	//----- nvinfo : EIATTR_FRAME_SIZE
	.align		4
.L_26:
        /*009c*/ 	.byte	0x04, 0x11
        /*009e*/ 	.short	(.L_28 - .L_27)
	.align		4
.L_27:
        /*00a0*/ 	.word	index@($__internal_0_$__cuda_sm20_rcp_rn_f32_slowpath)
        /*00a4*/ 	.word	0x00000000


	//----- nvinfo : EIATTR_FRAME_SIZE
	.align		4
.L_28:
        /*00a8*/ 	.byte	0x04, 0x11
        /*00aa*/ 	.short	(.L_30 - .L_29)
	.align		4
.L_29:
        /*00ac*/ 	.word	index@(swiglu_kernel)
        /*00b0*/ 	.word	0x00000000


	//----- nvinfo : EIATTR_MIN_STACK_SIZE
	.align		4
.L_30:
        /*00b4*/ 	.byte	0x04, 0x12
        /*00b6*/ 	.short	(.L_32 - .L_31)
	.align		4
.L_31:
        /*00b8*/ 	.word	index@(swiglu_kernel)
        /*00bc*/ 	.word	0x00000000


	//----- nvinfo : EIATTR_MIN_STACK_SIZE
	.align		4
.L_32:
        /*00c0*/ 	.byte	0x04, 0x12
        /*00c2*/ 	.short	(.L_34 - .L_33)
	.align		4
.L_33:
        /*00c4*/ 	.word	index@(rope_kernel)
        /*00c8*/ 	.word	0x00000020


	//----- nvinfo : EIATTR_MIN_STACK_SIZE
	.align		4
.L_34:
        /*00cc*/ 	.byte	0x04, 0x12
        /*00ce*/ 	.short	(.L_36 - .L_35)
	.align		4
.L_35:
        /*00d0*/ 	.word	index@(rms_norm_kernel)
        /*00d4*/ 	.word	0x00000000


	//----- nvinfo : EIATTR_MIN_STACK_SIZE
	.align		4
.L_36:
        /*00d8*/ 	.byte	0x04, 0x12
        /*00da*/ 	.short	(.L_38 - .L_37)
	.align		4
.L_37:
        /*00dc*/ 	.word	index@(matmul_transb_kernel)
        /*00e0*/ 	.word	0x00000000


	//----- nvinfo : EIATTR_MIN_STACK_SIZE
	.align		4
.L_38:
        /*00e4*/ 	.byte	0x04, 0x12
        /*00e6*/ 	.short	(.L_40 - .L_39)
	.align		4
.L_39:
        /*00e8*/ 	.word	index@(masked_softmax_kernel)
        /*00ec*/ 	.word	0x00000000
.L_40:


//--------------------- .nv.compat                --------------------------
	.section	.nv.compat,"",@"SHT_CUDA_COMPAT_INFO"
	.align	4
        /*0000*/ 	.byte	0x02, 0x09, 0x00, 0x00, 0x02, 0x02, 0x01, 0x00, 0x02, 0x05, 0x05, 0x00, 0x03, 0x07, 0x01, 0x01
        /*0010*/ 	.byte	0x02, 0x03, 0x00, 0x00, 0x02, 0x06, 0x01, 0x00, 0x04, 0x0b, 0x08, 0x00, 0x01, 0x00, 0x00, 0x00
        /*0020*/ 	.byte	0x00, 0x00, 0x00, 0x00


//--------------------- .nv.info.swiglu_kernel    --------------------------
	.section	.nv.info.swiglu_kernel,"",@"SHT_CUDA_INFO"
	.sectionflags	@""
	.align	4


	//----- nvinfo : EIATTR_CUDA_API_VERSION
	.align		4
        /*0000*/ 	.byte	0x04, 0x37
        /*0002*/ 	.short	(.L_42 - .L_41)
.L_41:
        /*0004*/ 	.word	0x00000082


	//----- nvinfo : EIATTR_KPARAM_INFO
	.align		4
.L_42:
        /*0008*/ 	.byte	0x04, 0x17
        /*000a*/ 	.short	(.L_44 - .L_43)
.L_43:
        /*000c*/ 	.word	0x00000000
        /*0010*/ 	.short	0x0002
        /*0012*/ 	.short	0x0010
        /*0014*/ 	.byte	0x00, 0xf0, 0x11, 0x00


	//----- nvinfo : EIATTR_KPARAM_INFO
	.align		4
.L_44:
        /*0018*/ 	.byte	0x04, 0x17
        /*001a*/ 	.short	(.L_46 - .L_45)
.L_45:
        /*001c*/ 	.word	0x00000000
        /*0020*/ 	.short	0x0001
        /*0022*/ 	.short	0x0008
        /*0024*/ 	.byte	0x00, 0xf5, 0x21, 0x00


	//----- nvinfo : EIATTR_KPARAM_INFO
	.align		4
.L_46:
        /*0028*/ 	.byte	0x04, 0x17
        /*002a*/ 	.short	(.L_48 - .L_47)
.L_47:
        /*002c*/ 	.word	0x00000000
        /*0030*/ 	.short	0x0000
        /*0032*/ 	.short	0x0000
        /*0034*/ 	.byte	0x00, 0xf5, 0x21, 0x00


	//----- nvinfo : EIATTR_SPARSE_MMA_MASK
	.align		4
.L_48:
        /*0038*/ 	.byte	0x03, 0x50
        /*003a*/ 	.short	0x0000


	//----- nvinfo : EIATTR_MAXREG_COUNT
	.align		4
        /*003c*/ 	.byte	0x03, 0x1b
        /*003e*/ 	.short	0x00ff


	//----- nvinfo : EIATTR_MERCURY_ISA_VERSION
	.align		4
        /*0040*/ 	.byte	0x03, 0x5f
        /*0042*/ 	.short	0x0101


	//----- nvinfo : EIATTR_VRC_CTA_INIT_COUNT
	.align		4
        /*0044*/ 	.byte	0x02, 0x4a
	.zero		1
	.zero		1


	//----- nvinfo : EIATTR_EXIT_INSTR_OFFSETS
	.align		4
        /*0048*/ 	.byte	0x04, 0x1c
        /*004a*/ 	.short	(.L_50 - .L_49)


	//   ....[0]....
.L_49:
        /*004c*/ 	.word	0x00000070


	//   ....[1]....
        /*0050*/ 	.word	0x00000290


	//----- nvinfo : EIATTR_CRS_STACK_SIZE
	.align		4
.L_50:
        /*0054*/ 	.byte	0x04, 0x1e
        /*0056*/ 	.short	(.L_52 - .L_51)
.L_51:
        /*0058*/ 	.word	0x00000000


	//----- nvinfo : EIATTR_CBANK_PARAM_SIZE
	.align		4
.L_52:
        /*005c*/ 	.byte	0x03, 0x19
        /*005e*/ 	.short	0x0014


	//----- nvinfo : EIATTR_PARAM_CBANK
	.align		4
        /*0060*/ 	.byte	0x04, 0x0a
        /*0062*/ 	.short	(.L_54 - .L_53)
	.align		4
.L_53:
        /*0064*/ 	.word	index@(.nv.constant0.swiglu_kernel)
        /*0068*/ 	.short	0x0380
        /*006a*/ 	.short	0x0014


	//----- nvinfo : EIATTR_SW_WAR
	.align		4
.L_54:
        /*006c*/ 	.byte	0x04, 0x36
        /*006e*/ 	.short	(.L_56 - .L_55)
.L_55:
        /*0070*/ 	.word	0x00000008
.L_56:


//--------------------- .nv.info.rope_kernel      --------------------------
	.section	.nv.info.rope_kernel,"",@"SHT_CUDA_INFO"
	.sectionflags	@""
	.align	4


	//----- nvinfo : EIATTR_CUDA_API_VERSION
	.align		4
        /*0000*/ 	.byte	0x04, 0x37
        /*0002*/ 	.short	(.L_58 - .L_57)
.L_57:
        /*0004*/ 	.word	0x00000082


	//----- nvinfo : EIATTR_KPARAM_INFO
	.align		4
.L_58:
        /*0008*/ 	.byte	0x04, 0x17
        /*000a*/ 	.short	(.L_60 - .L_59)
.L_59:
        /*000c*/ 	.word	0x00000000
        /*0010*/ 	.short	0x0005
        /*0012*/ 	.short	0x0018
        /*0014*/ 	.byte	0x00, 0xf0, 0x11, 0x00


	//----- nvinfo : EIATTR_KPARAM_INFO
	.align		4
.L_60:
        /*0018*/ 	.byte	0x04, 0x17
        /*001a*/ 	.short	(.L_62 - .L_61)
.L_61:
        /*001c*/ 	.word	0x00000000
        /*0020*/ 	.short	0x0004
        /*0022*/ 	.short	0x0014
        /*0024*/ 	.byte	0x00, 0xf0, 0x11, 0x00


	//----- nvinfo : EIATTR_KPARAM_INFO
	.align		4
.L_62:
        /*0028*/ 	.byte	0x04, 0x17
        /*002a*/ 	.short	(.L_64 - .L_63)
.L_63:
        /*002c*/ 	.word	0x00000000
        /*0030*/ 	.short	0x0003
        /*0032*/ 	.short	0x0010
        /*0034*/ 	.byte	0x00, 0xf0, 0x11, 0x00


	//----- nvinfo : EIATTR_KPARAM_INFO
	.align		4
.L_64:
        /*0038*/ 	.byte	0x04, 0x17
        /*003a*/ 	.short	(.L_66 - .L_65)
.L_65:
        /*003c*/ 	.word	0x00000000
        /*0040*/ 	.short	0x0002
        /*0042*/ 	.short	0x000c
        /*0044*/ 	.byte	0x00, 0xf0, 0x11, 0x00


	//----- nvinfo : EIATTR_KPARAM_INFO
	.align		4
.L_66:
        /*0048*/ 	.byte	0x04, 0x17
        /*004a*/ 	.short	(.L_68 - .L_67)
.L_67:
        /*004c*/ 	.word	0x00000000
        /*0050*/ 	.short	0x0001
        /*0052*/ 	.short	0x0008
        /*0054*/ 	.byte	0x00, 0xf0, 0x11, 0x00


	//----- nvinfo : EIATTR_KPARAM_INFO
	.align		4
.L_68:
        /*0058*/ 	.byte	0x04, 0x17
        /*005a*/ 	.short	(.L_70 - .L_69)
.L_69:
        /*005c*/ 	.word	0x00000000
        /*0060*/ 	.short	0x0000
        /*0062*/ 	.short	0x0000
        /*0064*/ 	.byte	0x00, 0xf5, 0x21, 0x00


	//----- nvinfo : EIATTR_SPARSE_MMA_MASK
	.align		4
.L_70:
        /*0068*/ 	.byte	0x03, 0x50
        /*006a*/ 	.short	0x0000


	//----- nvinfo : EIATTR_MAXREG_COUNT
	.align		4
        /*006c*/ 	.byte	0x03, 0x1b
        /*006e*/ 	.short	0x00ff


	//----- nvinfo : EIATTR_MERCURY_ISA_VERSION
	.align		4
        /*0070*/ 	.byte	0x03, 0x5f
        /*0072*/ 	.short	0x0101


	//----- nvinfo : EIATTR_VRC_CTA_INIT_COUNT
	.align		4
        /*0074*/ 	.byte	0x02, 0x4a
	.zero		1
	.zero		1


	//----- nvinfo : EIATTR_EXIT_INSTR_OFFSETS
	.align		4
        /*0078*/ 	.byte	0x04, 0x1c
        /*007a*/ 	.short	(.L_72 - .L_71)


	//   ....[0]....
.L_71:
        /*007c*/ 	.word	0x000000b0


	//   ....[1]....
        /*0080*/ 	.word	0x00000340


	//   ....[2]....
        /*0084*/ 	.word	0x00001500


	//----- nvinfo : EIATTR_CRS_STACK_SIZE
	.align		4
.L_72:
        /*0088*/ 	.byte	0x04, 0x1e
        /*008a*/ 	.short	(.L_74 - .L_73)
.L_73:
        /*008c*/ 	.word	0x00000000


	//----- nvinfo : EIATTR_CBANK_PARAM_SIZE
	.align		4
.L_74:
        /*0090*/ 	.byte	0x03, 0x19
        /*0092*/ 	.short	0x001c


	//----- nvinfo : EIATTR_PARAM_CBANK
	.align		4
        /*0094*/ 	.byte	0x04, 0x0a
        /*0096*/ 	.short	(.L_76 - .L_75)
	.align		4
.L_75:
        /*0098*/ 	.word	index@(.nv.constant0.rope_kernel)
        /*009c*/ 	.short	0x0380
        /*009e*/ 	.short	0x001c


	//----- nvinfo : EIATTR_SW_WAR
	.align		4
.L_76:
        /*00a0*/ 	.byte	0x04, 0x36
        /*00a2*/ 	.short	(.L_78 - .L_77)
.L_77:
        /*00a4*/ 	.word	0x00000008
.L_78:


//--------------------- .nv.info.rms_norm_kernel  --------------------------
	.section	.nv.info.rms_norm_kernel,"",@"SHT_CUDA_INFO"
	.sectionflags	@""
	.align	4


	//----- nvinfo : EIATTR_CUDA_API_VERSION
	.align		4
        /*0000*/ 	.byte	0x04, 0x37
        /*0002*/ 	.short	(.L_80 - .L_79)
.L_79:
        /*0004*/ 	.word	0x00000082


	//----- nvinfo : EIATTR_KPARAM_INFO
	.align		4
.L_80:
        /*0008*/ 	.byte	0x04, 0x17
        /*000a*/ 	.short	(.L_82 - .L_81)
.L_81:
        /*000c*/ 	.word	0x00000000
        /*0010*/ 	.short	0x0005
        /*0012*/ 	.short	0x0020
        /*0014*/ 	.byte	0x00, 0xf0, 0x11, 0x00


	//----- nvinfo : EIATTR_KPARAM_INFO
	.align		4
.L_82:
        /*0018*/ 	.byte	0x04, 0x17
        /*001a*/ 	.short	(.L_84 - .L_83)
.L_83:
        /*001c*/ 	.word	0x00000000
        /*0020*/ 	.short	0x0004
        /*0022*/ 	.short	0x001c
        /*0024*/ 	.byte	0x00, 0xf0, 0x11, 0x00


	//----- nvinfo : EIATTR_KPARAM_INFO
	.align		4
.L_84:
        /*0028*/ 	.byte	0x04, 0x17
        /*002a*/ 	.short	(.L_86 - .L_85)
.L_85:
        /*002c*/ 	.word	0x00000000
        /*0030*/ 	.short	0x0003
        /*0032*/ 	.short	0x0018
        /*0034*/ 	.byte	0x00, 0xf0, 0x11, 0x00


	//----- nvinfo : EIATTR_KPARAM_INFO
	.align		4
.L_86:
        /*0038*/ 	.byte	0x04, 0x17
        /*003a*/ 	.short	(.L_88 - .L_87)
.L_87:
        /*003c*/ 	.word	0x00000000
        /*0040*/ 	.short	0x0002
        /*0042*/ 	.short	0x0010
        /*0044*/ 	.byte	0x00, 0xf5, 0x21, 0x00


	//----- nvinfo : EIATTR_KPARAM_INFO
	.align		4
.L_88:
        /*0048*/ 	.byte	0x04, 0x17
        /*004a*/ 	.short	(.L_90 - .L_89)
.L_89:
        /*004c*/ 	.word	0x00000000
        /*0050*/ 	.short	0x0001
        /*0052*/ 	.short	0x0008
        /*0054*/ 	.byte	0x00, 0xf5, 0x21, 0x00


	//----- nvinfo : EIATTR_KPARAM_INFO
	.align		4
.L_90:
        /*0058*/ 	.byte	0x04, 0x17
        /*005a*/ 	.short	(.L_92 - .L_91)
.L_91:
        /*005c*/ 	.word	0x00000000
        /*0060*/ 	.short	0x0000
        /*0062*/ 	.short	0x0000
        /*0064*/ 	.byte	0x00, 0xf5, 0x21, 0x00


	//----- nvinfo : EIATTR_SPARSE_MMA_MASK
	.align		4
.L_92:
        /*0068*/ 	.byte	0x03, 0x50
        /*006a*/ 	.short	0x0000


	//----- nvinfo : EIATTR_MAXREG_COUNT
	.align		4
        /*006c*/ 	.byte	0x03, 0x1b
        /*006e*/ 	.short	0x00ff


	//----- nvinfo : EIATTR_MERCURY_ISA_VERSION
	.align		4
        /*0070*/ 	.byte	0x03, 0x5f
        /*0072*/ 	.short	0x0101


	//----- nvinfo : EIATTR_VRC_CTA_INIT_COUNT
	.align		4
        /*0074*/ 	.byte	0x02, 0x4a
	.zero		1
	.zero		1


	//----- nvinfo : EIATTR_EXIT_INSTR_OFFSETS
	.align		4
        /*0078*/ 	.byte	0x04, 0x1c
        /*007a*/ 	.short	(.L_94 - .L_93)


	//   ....[0]....
.L_93:
        /*007c*/ 	.word	0x00000090


	//   ....[1]....
        /*0080*/ 	.word	0x00000c30


	//----- nvinfo : EIATTR_CRS_STACK_SIZE
	.align		4
.L_94:
        /*0084*/ 	.byte	0x04, 0x1e
        /*0086*/ 	.short	(.L_96 - .L_95)
.L_95:
        /*0088*/ 	.word	0x00000000


	//----- nvinfo : EIATTR_CBANK_PARAM_SIZE
	.align		4
.L_96:
        /*008c*/ 	.byte	0x03, 0x19
        /*008e*/ 	.short	0x0024


	//----- nvinfo : EIATTR_PARAM_CBANK
	.align		4
        /*0090*/ 	.byte	0x04, 0x0a
        /*0092*/ 	.short	(.L_98 - .L_97)
	.align		4
.L_97:
        /*0094*/ 	.word	index@(.nv.constant0.rms_norm_kernel)
        /*0098*/ 	.short	0x0380
        /*009a*/ 	.short	0x0024


	//----- nvinfo : EIATTR_SW_WAR
	.align		4
.L_98:
        /*009c*/ 	.byte	0x04, 0x36
        /*009e*/ 	.short	(.L_100 - .L_99)
.L_99:
        /*00a0*/ 	.word	0x00000008
.L_100:


//--------------------- .nv.info.matmul_transb_kernel --------------------------
	.section	.nv.info.matmul_transb_kernel,"",@"SHT_CUDA_INFO"
	.sectionflags	@""
	.align	4


	//----- nvinfo : EIATTR_CUDA_API_VERSION
	.align		4
        /*0000*/ 	.byte	0x04, 0x37
        /*0002*/ 	.short	(.L_102 - .L_101)
.L_101:
        /*0004*/ 	.word	0x00000082


	//----- nvinfo : EIATTR_KPARAM_INFO
	.align		4
.L_102:
        /*0008*/ 	.byte	0x04, 0x17
        /*000a*/ 	.short	(.L_104 - .L_103)
.L_103:
        /*000c*/ 	.word	0x00000000
        /*0010*/ 	.short	0x0007
        /*0012*/ 	.short	0x0028
        /*0014*/ 	.byte	0x00, 0xf0, 0x11, 0x00


	//----- nvinfo : EIATTR_KPARAM_INFO
	.align		4
.L_104:
        /*0018*/ 	.byte	0x04, 0x17
        /*001a*/ 	.short	(.L_106 - .L_105)
.L_105:
        /*001c*/ 	.word	0x00000000
        /*0020*/ 	.short	0x0006
        /*0022*/ 	.short	0x0024
        /*0024*/ 	.byte	0x00, 0xf0, 0x11, 0x00


	//----- nvinfo : EIATTR_KPARAM_INFO
	.align		4
.L_106:
        /*0028*/ 	.byte	0x04, 0x17
        /*002a*/ 	.short	(.L_108 - .L_107)
.L_107:
        /*002c*/ 	.word	0x00000000
        /*0030*/ 	.short	0x0005
        /*0032*/ 	.short	0x0020
        /*0034*/ 	.byte	0x00, 0xf0, 0x11, 0x00


	//----- nvinfo : EIATTR_KPARAM_INFO
	.align		4
.L_108:
        /*0038*/ 	.byte	0x04, 0x17
        /*003a*/ 	.short	(.L_110 - .L_109)
.L_109:
        /*003c*/ 	.word	0x00000000
        /*0040*/ 	.short	0x0004
        /*0042*/ 	.short	0x001c
        /*0044*/ 	.byte	0x00, 0xf0, 0x11, 0x00


	//----- nvinfo : EIATTR_KPARAM_INFO
	.align		4
.L_110:
        /*0048*/ 	.byte	0x04, 0x17
        /*004a*/ 	.short	(.L_112 - .L_111)
.L_111:
        /*004c*/ 	.word	0x00000000
        /*0050*/ 	.short	0x0003
        /*0052*/ 	.short	0x0018
        /*0054*/ 	.byte	0x00, 0xf0, 0x11, 0x00


	//----- nvinfo : EIATTR_KPARAM_INFO
	.align		4
.L_112:
        /*0058*/ 	.byte	0x04, 0x17
        /*005a*/ 	.short	(.L_114 - .L_113)
.L_113:
        /*005c*/ 	.word	0x00000000
        /*0060*/ 	.short	0x0002
        /*0062*/ 	.short	0x0010
        /*0064*/ 	.byte	0x00, 0xf5, 0x21, 0x00


	//----- nvinfo : EIATTR_KPARAM_INFO
	.align		4
.L_114:
        /*0068*/ 	.byte	0x04, 0x17
        /*006a*/ 	.short	(.L_116 - .L_115)
.L_115:
        /*006c*/ 	.word	0x00000000
        /*0070*/ 	.short	0x0001
        /*0072*/ 	.short	0x0008
        /*0074*/ 	.byte	0x00, 0xf5, 0x21, 0x00


	//----- nvinfo : EIATTR_KPARAM_INFO
	.align		4
.L_116:
        /*0078*/ 	.byte	0x04, 0x17
        /*007a*/ 	.short	(.L_118 - .L_117)
.L_117:
        /*007c*/ 	.word	0x00000000
        /*0080*/ 	.short	0x0000
        /*0082*/ 	.short	0x0000
        /*0084*/ 	.byte	0x00, 0xf5, 0x21, 0x00


	//----- nvinfo : EIATTR_SPARSE_MMA_MASK
	.align		4
.L_118:
        /*0088*/ 	.byte	0x03, 0x50
        /*008a*/ 	.short	0x0000


	//----- nvinfo : EIATTR_MAXREG_COUNT
	.align		4
        /*008c*/ 	.byte	0x03, 0x1b
        /*008e*/ 	.short	0x00ff


	//----- nvinfo : EIATTR_MERCURY_ISA_VERSION
	.align		4
        /*0090*/ 	.byte	0x03, 0x5f
        /*0092*/ 	.short	0x0101


	//----- nvinfo : EIATTR_VRC_CTA_INIT_COUNT
	.align		4
        /*0094*/ 	.byte	0x02, 0x4a
	.zero		1
	.zero		1


	//----- nvinfo : EIATTR_EXIT_INSTR_OFFSETS
	.align		4
        /*0098*/ 	.byte	0x04, 0x1c
        /*009a*/ 	.short	(.L_120 - .L_119)


	//   ....[0]....
.L_119:
        /*009c*/ 	.word	0x000000c0


	//   ....[1]....
        /*00a0*/ 	.word	0x00000c20


	//----- nvinfo : EIATTR_CBANK_PARAM_SIZE
	.align		4
.L_120:
        /*00a4*/ 	.byte	0x03, 0x19
        /*00a6*/ 	.short	0x002c


	//----- nvinfo : EIATTR_PARAM_CBANK
	.align		4
        /*00a8*/ 	.byte	0x04, 0x0a
        /*00aa*/ 	.short	(.L_122 - .L_121)
	.align		4
.L_121:
        /*00ac*/ 	.word	index@(.nv.constant0.matmul_transb_kernel)
        /*00b0*/ 	.short	0x0380
        /*00b2*/ 	.short	0x002c


	//----- nvinfo : EIATTR_SW_WAR
	.align		4
.L_122:
        /*00b4*/ 	.byte	0x04, 0x36
        /*00b6*/ 	.short	(.L_124 - .L_123)
.L_123:
        /*00b8*/ 	.word	0x00000008
.L_124:


//--------------------- .nv.info.masked_softmax_kernel --------------------------
	.section	.nv.info.masked_softmax_kernel,"",@"SHT_CUDA_INFO"
	.sectionflags	@""
	.align	4


	//----- nvinfo : EIATTR_CUDA_API_VERSION
	.align		4
        /*0000*/ 	.byte	0x04, 0x37
        /*0002*/ 	.short	(.L_126 - .L_125)
.L_125:
        /*0004*/ 	.word	0x00000082


	//----- nvinfo : EIATTR_KPARAM_INFO
	.align		4
.L_126:
        /*0008*/ 	.byte	0x04, 0x17
        /*000a*/ 	.short	(.L_128 - .L_127)
.L_127:
        /*000c*/ 	.word	0x00000000
        /*0010*/ 	.short	0x0004
        /*0012*/ 	.short	0x0018
        /*0014*/ 	.byte	0x00, 0xf0, 0x11, 0x00


	//----- nvinfo : EIATTR_KPARAM_INFO
	.align		4
.L_128:
        /*0018*/ 	.byte	0x04, 0x17
        /*001a*/ 	.short	(.L_130 - .L_129)
.L_129:
        /*001c*/ 	.word	0x00000000
        /*0020*/ 	.short	0x0003
        /*0022*/ 	.short	0x0014
        /*0024*/ 	.byte	0x00, 0xf0, 0x11, 0x00


	//----- nvinfo : EIATTR_KPARAM_INFO
	.align		4
.L_130:
        /*0028*/ 	.byte	0x04, 0x17
        /*002a*/ 	.short	(.L_132 - .L_131)
.L_131:
        /*002c*/ 	.word	0x00000000
        /*0030*/ 	.short	0x0002
        /*0032*/ 	.short	0x0010
        /*0034*/ 	.byte	0x00, 0xf0, 0x11, 0x00


	//----- nvinfo : EIATTR_KPARAM_INFO
	.align		4
.L_132:
        /*0038*/ 	.byte	0x04, 0x17
        /*003a*/ 	.short	(.L_134 - .L_133)
.L_133:
        /*003c*/ 	.word	0x00000000
        /*0040*/ 	.short	0x0001
        /*0042*/ 	.short	0x0008
        /*0044*/ 	.byte	0x00, 0xf5, 0x21, 0x00


	//----- nvinfo : EIATTR_KPARAM_INFO
	.align		4
.L_134:
        /*0048*/ 	.byte	0x04, 0x17
        /*004a*/ 	.short	(.L_136 - .L_135)
.L_135:
        /*004c*/ 	.word	0x00000000
        /*0050*/ 	.short	0x0000
        /*0052*/ 	.short	0x0000
        /*0054*/ 	.byte	0x00, 0xf5, 0x21, 0x00


	//----- nvinfo : EIATTR_SPARSE_MMA_MASK
	.align		4
.L_136:
        /*0058*/ 	.byte	0x03, 0x50
        /*005a*/ 	.short	0x0000


	//----- nvinfo : EIATTR_MAXREG_COUNT
	.align		4
        /*005c*/ 	.byte	0x03, 0x1b
        /*005e*/ 	.short	0x00ff


	//----- nvinfo : EIATTR_MERCURY_ISA_VERSION
	.align		4
        /*0060*/ 	.byte	0x03, 0x5f
        /*0062*/ 	.short	0x0101


	//----- nvinfo : EIATTR_VRC_CTA_INIT_COUNT
	.align		4
        /*0064*/ 	.byte	0x02, 0x4a
	.zero		1
	.zero		1


	//----- nvinfo : EIATTR_EXIT_INSTR_OFFSETS
	.align		4
        /*0068*/ 	.byte	0x04, 0x1c
        /*006a*/ 	.short	(.L_138 - .L_137)


	//   ....[0]....
.L_137:
        /*006c*/ 	.word	0x00000070


	//   ....[1]....
        /*0070*/ 	.word	0x000014c0


	//   ....[2]....
        /*0074*/ 	.word	0x00001700


	//   ....[3]....
        /*0078*/ 	.word	0x000017b0


	//   ....[4]....
        /*007c*/ 	.word	0x00001850


	//   ....[5]....
        /*0080*/ 	.word	0x000018b0


	//----- nvinfo : EIATTR_CRS_STACK_SIZE
	.align		4
.L_138:
        /*0084*/ 	.byte	0x04, 0x1e
        /*0086*/ 	.short	(.L_140 - .L_139)
.L_139:
        /*0088*/ 	.word	0x00000000


	//----- nvinfo : EIATTR_CBANK_PARAM_SIZE
	.align		4
.L_140:
        /*008c*/ 	.byte	0x03, 0x19
        /*008e*/ 	.short	0x001c


	//----- nvinfo : EIATTR_PARAM_CBANK
	.align		4
        /*0090*/ 	.byte	0x04, 0x0a
        /*0092*/ 	.short	(.L_142 - .L_141)
	.align		4
.L_141:
        /*0094*/ 	.word	index@(.nv.constant0.masked_softmax_kernel)
        /*0098*/ 	.short	0x0380
        /*009a*/ 	.short	0x001c


	//----- nvinfo : EIATTR_SW_WAR
	.align		4
.L_142:
        /*009c*/ 	.byte	0x04, 0x36
        /*009e*/ 	.short	(.L_144 - .L_143)
.L_143:
        /*00a0*/ 	.word	0x00000008
.L_144:


//--------------------- .nv.callgraph             --------------------------
	.section	.nv.callgraph,"",@"SHT_CUDA_CALLGRAPH"
	.align	4
	.sectionentsize	8
	.align		4
        /*0000*/ 	.word	0x00000000
	.align		4
        /*0004*/ 	.word	0xffffffff
	.align		4
        /*0008*/ 	.word	0x00000000
	.align		4
        /*000c*/ 	.word	0xfffffffe
	.align		4
        /*0010*/ 	.word	0x00000000
	.align		4
        /*0014*/ 	.word	0xfffffffd
	.align		4
        /*0018*/ 	.word	0x00000000
	.align		4
        /*001c*/ 	.word	0xfffffffc


//--------------------- .nv.constant4             --------------------------
	.section	.nv.constant4,"a",@progbits
	.align	8
	.align		8
.nv.constant4:
        /*0000*/ 	.dword	__cudart_i2opi_f


//--------------------- .text.swiglu_kernel       --------------------------
	.section	.text.swiglu_kernel,"ax",@progbits
	.align	128
        .global         swiglu_kernel
        .type           swiglu_kernel,@function
        .size           swiglu_kernel,(.L_x_111 - swiglu_kernel)
        .other          swiglu_kernel,@"STO_CUDA_ENTRY STV_DEFAULT"
swiglu_kernel:
.text.swiglu_kernel:
[----:B------:R-:W-:Y:S01]  /*0000*/  LDC R1, c[0x0][0x37c] ;  /* 0x0000df00ff017b82 */ /* 0x000fe20000000800 */
[----:B------:R-:W0:Y:S07]  /*0010*/  S2R R0, SR_TID.X ;  /* 0x0000000000007919 */ /* 0x000e2e0000002100 */
[----:B------:R-:W0:Y:S01]  /*0020*/  S2UR UR4, SR_CTAID.X ;  /* 0x00000000000479c3 */ /* 0x000e220000002500 */
[----:B------:R-:W1:Y:S07]  /*0030*/  LDCU UR5, c[0x0][0x390] ;  /* 0x00007200ff0577ac */ /* 0x000e6e0008000800 */
[----:B------:R-:W0:Y:S02]  /*0040*/  LDC R3, c[0x0][0x360] ;  /* 0x0000d800ff037b82 */ /* 0x000e240000000800 */
[----:B0-----:R-:W-:-:S05]  /*0050*/  IMAD R3, R3, UR4, R0 ;  /* 0x0000000403037c24 */ /* 0x001fca000f8e0200 */
[----:B-1----:R-:W-:-:S13]  /*0060*/  ISETP.GE.AND P0, PT, R3, UR5, PT ;  /* 0x0000000503007c0c */ /* 0x002fda000bf06270 */
[----:B------:R-:W-:Y:S05]  /*0070*/  @P0 EXIT ;  /* 0x000000000000094d */ /* 0x000fea0003800000 */
[----:B------:R-:W0:Y:S01]  /*0080*/  LDC.64 R4, c[0x0][0x380] ;  /* 0x0000e000ff047b82 */ /* 0x000e220000000a00 */
[----:B------:R-:W1:Y:S01]  /*0090*/  LDCU.64 UR4, c[0x0][0x358] ;  /* 0x00006b00ff0477ac */ /* 0x000e620008000a00 */
[----:B0-----:R-:W-:-:S06]  /*00a0*/  IMAD.WIDE R4, R3, 0x4, R4 ;  /* 0x0000000403047825 */ /* 0x001fcc00078e0204 */
[----:B-1----:R-:W2:Y:S01]  /*00b0*/  LDG.E R4, desc[UR4][R4.64] ;  /* 0x0000000404047981 */ /* 0x002ea2000c1e1900 */
[----:B------:R-:W-:Y:S01]  /*00c0*/  IMAD.MOV.U32 R7, RZ, RZ, 0x3bbb989d ;  /* 0x3bbb989dff077424 */ /* 0x000fe200078e00ff */
[----:B------:R-:W-:Y:S01]  /*00d0*/  BSSY.RECONVERGENT B0, `(.L_x_0) ;  /* 0x0000015000007945 */ /* 0x000fe20003800200 */
[----:B------:R-:W-:Y:S02]  /*00e0*/  IMAD.MOV.U32 R9, RZ, RZ, 0x437c0000 ;  /* 0x437c0000ff097424 */ /* 0x000fe400078e00ff */
[----:B--2---:R-:W-:-:S04]  /*00f0*/  FFMA.SAT R0, R4, -R7, 0.5 ;  /* 0x3f00000004007423 */ /* 0x004fc80000002807 */
[----:B------:R-:W-:-:S04]  /*0100*/  FFMA.RM R0, R0, R9, 12582913 ;  /* 0x4b40000100007423 */ /* 0x000fc80000004009 */
[C---:B------:R-:W-:Y:S01]  /*0110*/  FADD R7, R0.reuse, -12583039 ;  /* 0xcb40007f00077421 */ /* 0x040fe20000000000 */
[----:B------:R-:W-:-:S03]  /*0120*/  SHF.L.U32 R0, R0, 0x17, RZ ;  /* 0x0000001700007819 */ /* 0x000fc600000006ff */
[----:B------:R-:W-:-:S04]  /*0130*/  FFMA R7, R4, -1.4426950216293334961, -R7 ;  /* 0xbfb8aa3b04077823 */ /* 0x000fc80000000807 */
[----:B------:R-:W-:-:S06]  /*0140*/  FFMA R7, R4, -1.925963033500011079e-08, R7 ;  /* 0xb2a5706004077823 */ /* 0x000fcc0000000007 */
[----:B------:R-:W0:Y:S02]  /*0150*/  MUFU.EX2 R7, R7 ;  /* 0x0000000700077308 */ /* 0x000e240000000800 */
[----:B0-----:R-:W-:-:S04]  /*0160*/  FFMA R0, R0, R7, 1 ;  /* 0x3f80000000007423 */ /* 0x001fc80000000007 */
[----:B------:R-:W-:-:S05]  /*0170*/  VIADD R2, R0, 0x1800000 ;  /* 0x0180000000027836 */ /* 0x000fca0000000000 */
[----:B------:R-:W-:-:S04]  /*0180*/  LOP3.LUT R2, R2, 0x7f800000, RZ, 0xc0, !PT ;  /* 0x7f80000002027812 */ /* 0x000fc800078ec0ff */
[----:B------:R-:W-:-:S13]  /*0190*/  ISETP.GT.U32.AND P0, PT, R2, 0x1ffffff, PT ;  /* 0x01ffffff0200780c */ /* 0x000fda0003f04070 */
[----:B------:R-:W-:Y:S05]  /*01a0*/  @P0 BRA `(.L_x_1) ;  /* 0x00000000000c0947 */ /* 0x000fea0003800000 */
[----:B------:R-:W-:-:S07]  /*01b0*/  MOV R6, 0x1d0 ;  /* 0x000001d000067802 */ /* 0x000fce0000000f00 */
[----:B------:R-:W-:Y:S05]  /*01c0*/  CALL.REL.NOINC `($__internal_0_$__cuda_sm20_rcp_rn_f32_slowpath) ;  /* 0x0000000000347944 */ /* 0x000fea0003c00000 */
[----:B------:R-:W-:Y:S05]  /*01d0*/  BRA `(.L_x_2) ;  /* 0x0000000000107947 */ /* 0x000fea0003800000 */
.L_x_1:
[----:B------:R-:W0:Y:S02]  /*01e0*/  MUFU.RCP R5, R0 ;  /* 0x0000000000057308 */ /* 0x000e240000001000 */
[----:B0-----:R-:W-:-:S04]  /*01f0*/  FFMA R2, R0, R5, -1 ;  /* 0xbf80000000027423 */ /* 0x001fc80000000005 */
[----:B------:R-:W-:-:S04]  /*0200*/  FADD.FTZ R2, -R2, -RZ ;  /* 0x800000ff02027221 */ /* 0x000fc80000010100 */
[----:B------:R-:W-:-:S07]  /*0210*/  FFMA R5, R5, R2, R5 ;  /* 0x0000000205057223 */ /* 0x000fce0000000005 */
.L_x_2:
[----:B------:R-:W-:Y:S05]  /*0220*/  BSYNC.RECONVERGENT B0 ;  /* 0x0000000000007941 */ /* 0x000fea0003800200 */
.L_x_0:
[----:B------:R-:W0:Y:S02]  /*0230*/  LDC.64 R6, c[0x0][0x388] ;  /* 0x0000e200ff067b82 */ /* 0x000e240000000a00 */
[----:B0-----:R-:W-:-:S05]  /*0240*/  IMAD.WIDE R2, R3, 0x4, R6 ;  /* 0x0000000403027825 */ /* 0x001fca00078e0206 */
[----:B------:R-:W2:Y:S01]  /*0250*/  LDG.E R0, desc[UR4][R2.64] ;  /* 0x0000000402007981 */ /* 0x000ea2000c1e1900 */
[----:B------:R-:W-:-:S04]  /*0260*/  FMUL R5, R4, R5 ;  /* 0x0000000504057220 */ /* 0x000fc80000400000 */
[----:B--2---:R-:W-:-:S05]  /*0270*/  FMUL R5, R5, R0 ;  /* 0x0000000005057220 */ /* 0x004fca0000400000 */
[----:B------:R-:W-:Y:S01]  /*0280*/  STG.E desc[UR4][R2.64], R5 ;  /* 0x0000000502007986 */ /* 0x000fe2000c101904 */
[----:B------:R-:W-:Y:S05]  /*0290*/  EXIT ;  /* 0x000000000000794d */ /* 0x000fea0003800000 */
        .weak           $__internal_0_$__cuda_sm20_rcp_rn_f32_slowpath
        .type           $__internal_0_$__cuda_sm20_rcp_rn_f32_slowpath,@function
        .size           $__internal_0_$__cuda_sm20_rcp_rn_f32_slowpath,(.L_x_111 - $__internal_0_$__cuda_sm20_rcp_rn_f32_slowpath)
$__internal_0_$__cuda_sm20_rcp_rn_f32_slowpath:
[----:B------:R-:W-:Y:S01]  /*02a0*/  SHF.L.U32 R2, R0, 0x1, RZ ;  /* 0x0000000100027819 */ /* 0x000fe200000006ff */
[----:B------:R-:W-:Y:S03]  /*02b0*/  BSSY.RECONVERGENT B1, `(.L_x_3) ;  /* 0x0000030000017945 */ /* 0x000fe60003800200 */
[----:B------:R-:W-:-:S04]  /*02c0*/  SHF.R.U32.HI R2, RZ, 0x18, R2 ;  /* 0x00000018ff027819 */ /* 0x000fc80000011602 */
[----:B------:R-:W-:-:S13]  /*02d0*/  ISETP.NE.U32.AND P0, PT, R2, RZ, PT ;  /* 0x000000ff0200720c */ /* 0x000fda0003f05070 */
[----:B------:R-:W-:Y:S05]  /*02e0*/  @P0 BRA `(.L_x_4) ;  /* 0x0000000000280947 */ /* 0x000fea0003800000 */
[----:B------:R-:W-:-:S05]  /*02f0*/  IMAD.SHL.U32 R2, R0, 0x2, RZ ;  /* 0x0000000200027824 */ /* 0x000fca00078e00ff */
[----:B------:R-:W-:-:S13]  /*0300*/  ISETP.NE.AND P0, PT, R2, RZ, PT ;  /* 0x000000ff0200720c */ /* 0x000fda0003f05270 */
[----:B------:R-:W-:Y:S01]  /*0310*/  @P0 FFMA R7, R0, 1.84467440737095516160e+19, RZ ;  /* 0x5f80000000070823 */ /* 0x000fe200000000ff */
[----:B------:R-:W-:Y:S08]  /*0320*/  @!P0 MUFU.RCP R5, R0 ;  /* 0x0000000000058308 */ /* 0x000ff00000001000 */
[----:B------:R-:W0:Y:S02]  /*0330*/  @P0 MUFU.RCP R2, R7 ;  /* 0x0000000700020308 */ /* 0x000e240000001000 */
[----:B0-----:R-:W-:-:S04]  /*0340*/  @P0 FFMA R8, R7, R2, -1 ;  /* 0xbf80000007080423 */ /* 0x001fc80000000002 */
[----:B------:R-:W-:-:S04]  /*0350*/  @P0 FADD.FTZ R9, -R8, -RZ ;  /* 0x800000ff08090221 */ /* 0x000fc80000010100 */
[----:B------:R-:W-:-:S04]  /*0360*/  @P0 FFMA R2, R2, R9, R2 ;  /* 0x0000000902020223 */ /* 0x000fc80000000002 */
[----:B------:R-:W-:Y:S01]  /*0370*/  @P0 FFMA R5, R2, 1.84467440737095516160e+19, RZ ;  /* 0x5f80000002050823 */ /* 0x000fe200000000ff */
[----:B------:R-:W-:Y:S06]  /*0380*/  BRA `(.L_x_5) ;  /* 0x0000000000887947 */ /* 0x000fec0003800000 */
.L_x_4:
[----:B------:R-:W-:-:S04]  /*0390*/  IADD3 R5, PT, PT, R2, -0xfd, RZ ;  /* 0xffffff0302057810 */ /* 0x000fc80007ffe0ff */
[----:B------:R-:W-:-:S13]  /*03a0*/  ISETP.GT.U32.AND P0, PT, R5, 0x1, PT ;  /* 0x000000010500780c */ /* 0x000fda0003f04070 */
[----:B------:R-:W-:Y:S05]  /*03b0*/  @P0 BRA `(.L_x_6) ;  /* 0x0000000000780947 */ /* 0x000fea0003800000 */
[----:B------:R-:W-:Y:S01]  /*03c0*/  LOP3.LUT R7, R0, 0x7fffff, RZ, 0xc0, !PT ;  /* 0x007fffff00077812 */ /* 0x000fe200078ec0ff */
[----:B------:R-:W-:-:S03]  /*03d0*/  IMAD.MOV.U32 R12, RZ, RZ, 0x3 ;  /* 0x00000003ff0c7424 */ /* 0x000fc600078e00ff */
[----:B------:R-:W-:Y:S02]  /*03e0*/  LOP3.LUT R7, R7, 0x3f800000, RZ, 0xfc, !PT ;  /* 0x3f80000007077812 */ /* 0x000fe400078efcff */
[----:B------:R-:W-:Y:S02]  /*03f0*/  SHF.L.U32 R11, R12, R5, RZ ;  /* 0x000000050c0b7219 */ /* 0x000fe400000006ff */
[----:B------:R-:W0:Y:S02]  /*0400*/  MUFU.RCP R8, R7 ;  /* 0x0000000700087308 */ /* 0x000e240000001000 */
[----:B0-----:R-:W-:-:S04]  /*0410*/  FFMA R9, R7, R8, -1 ;  /* 0xbf80000007097423 */ /* 0x001fc80000000008 */
[----:B------:R-:W-:-:S04]  /*0420*/  FADD.FTZ R9, -R9, -RZ ;  /* 0x800000ff09097221 */ /* 0x000fc80000010100 */
[CCC-:B------:R-:W-:Y:S01]  /*0430*/  FFMA.RM R10, R8.reuse, R9.reuse, R8.reuse ;  /* 0x00000009080a7223 */ /* 0x1c0fe20000004008 */
[----:B------:R-:W-:-:S04]  /*0440*/  FFMA.RP R9, R8, R9, R8 ;  /* 0x0000000908097223 */ /* 0x000fc80000008008 */
[C---:B------:R-:W-:Y:S02]  /*0450*/  LOP3.LUT R8, R10.reuse, 0x7fffff, RZ, 0xc0, !PT ;  /* 0x007fffff0a087812 */ /* 0x040fe400078ec0ff */
[----:B------:R-:W-:Y:S02]  /*0460*/  FSETP.NEU.FTZ.AND P0, PT, R10, R9, PT ;  /* 0x000000090a00720b */ /* 0x000fe40003f1d000 */
[----:B------:R-:W-:Y:S02]  /*0470*/  LOP3.LUT R8, R8, 0x800000, RZ, 0xfc, !PT ;  /* 0x0080000008087812 */ /* 0x000fe400078efcff */
[----:B------:R-:W-:Y:S02]  /*0480*/  SEL R9, RZ, 0xffffffff, !P0 ;  /* 0xffffffffff097807 */ /* 0x000fe40004000000 */
[----:B------:R-:W-:Y:S02]  /*0490*/  LOP3.LUT R10, R11, R8, RZ, 0xc0, !PT ;  /* 0x000000080b0a7212 */ /* 0x000fe400078ec0ff */
[----:B------:R-:W-:-:S02]  /*04a0*/  IADD3 R9, PT, PT, -R9, RZ, RZ ;  /* 0x000000ff09097210 */ /* 0x000fc40007ffe1ff */
[-C--:B------:R-:W-:Y:S02]  /*04b0*/  SHF.R.U32.HI R10, RZ, R5.reuse, R10 ;  /* 0x00000005ff0a7219 */ /* 0x080fe4000001160a */
[----:B------:R-:W-:Y:S02]  /*04c0*/  LOP3.LUT P1, RZ, R9, R5, R8, 0xf8, !PT ;  /* 0x0000000509ff7212 */ /* 0x000fe4000782f808 */
[C---:B------:R-:W-:Y:S02]  /*04d0*/  LOP3.LUT P0, RZ, R10.reuse, 0x1, RZ, 0xc0, !PT ;  /* 0x000000010aff7812 */ /* 0x040fe4000780c0ff */
[----:B------:R-:W-:-:S04]  /*04e0*/  LOP3.LUT P2, RZ, R10, 0x2, RZ, 0xc0, !PT ;  /* 0x000000020aff7812 */ /* 0x000fc8000784c0ff */
[----:B------:R-:W-:Y:S02]  /*04f0*/  PLOP3.LUT P0, PT, P0, P1, P2, 0xe0, 0x0 ;  /* 0x000000000000781c */ /* 0x000fe40000703c20 */
[----:B------:R-:W-:Y:S02]  /*0500*/  LOP3.LUT P1, RZ, R0, 0x7fffff, RZ, 0xc0, !PT ;  /* 0x007fffff00ff7812 */ /* 0x000fe4000782c0ff */
[----:B------:R-:W-:-:S05]  /*0510*/  SEL R5, RZ, 0x1, !P0 ;  /* 0x00000001ff057807 */ /* 0x000fca0004000000 */
[----:B------:R-:W-:-:S05]  /*0520*/  IMAD.MOV R5, RZ, RZ, -R5 ;  /* 0x000000ffff057224 */ /* 0x000fca00078e0a05 */
[----:B------:R-:W-:Y:S02]  /*0530*/  ISETP.GE.AND P0, PT, R5, RZ, PT ;  /* 0x000000ff0500720c */ /* 0x000fe40003f06270 */
[----:B------:R-:W-:-:S04]  /*0540*/  IADD3 R5, PT, PT, R2, -0xfc, RZ ;  /* 0xffffff0402057810 */ /* 0x000fc80007ffe0ff */
[----:B------:R-:W-:-:S07]  /*0550*/  SHF.R.U32.HI R5, RZ, R5, R8 ;  /* 0x00000005ff057219 */ /* 0x000fce0000011608 */
[----:B------:R-:W-:-:S05]  /*0560*/  @!P0 VIADD R5, R5, 0x1 ;  /* 0x0000000105058836 */ /* 0x000fca0000000000 */
[----:B------:R-:W-:-:S04]  /*0570*/  @!P1 SHF.L.U32 R5, R5, 0x1, RZ ;  /* 0x0000000105059819 */ /* 0x000fc800000006ff */
[----:B------:R-:W-:Y:S01]  /*0580*/  LOP3.LUT R5, R5, 0x80000000, R0, 0xf8, !PT ;  /* 0x8000000005057812 */ /* 0x000fe200078ef800 */
[----:B------:R-:W-:Y:S06]  /*0590*/  BRA `(.L_x_5) ;  /* 0x0000000000047947 */ /* 0x000fec0003800000 */
.L_x_6:
[----:B------:R0:W1:Y:S02]  /*05a0*/  MUFU.RCP R5, R0 ;  /* 0x0000000000057308 */ /* 0x0000640000001000 */
.L_x_5:
[----:B------:R-:W-:Y:S05]  /*05b0*/  BSYNC.RECONVERGENT B1 ;  /* 0x0000000000017941 */ /* 0x000fea0003800200 */
.L_x_3:
[----:B------:R-:W-:-:S04]  /*05c0*/  IMAD.MOV.U32 R7, RZ, RZ, 0x0 ;  /* 0x00000000ff077424 */ /* 0x000fc800078e00ff */
[----:B01----:R-:W-:Y:S05]  /*05d0*/  RET.REL.NODEC R6 `(swiglu_kernel) ;  /* 0xfffffff806887950 */ /* 0x003fea0003c3ffff */
.L_x_7:
[----:B------:R-:W-:-:S00]  /*05e0*/  BRA `(.L_x_7) ;  /* 0xfffffffc00fc7947 */ /* 0x000fc0000383ffff */
[----:B------:R-:W-:-:S00]  /*05f0*/  NOP ;  /* 0x0000000000007918 */ /* 0x000fc00000000000 */
        /* <DEDUP_REMOVED lines=8> */
.L_x_111:


//--------------------- .text.rope_kernel         --------------------------
	.section	.text.rope_kernel,"ax",@progbits
	.align	128
        .global         rope_kernel
        .type           rope_kernel,@function
        .size           rope_kernel,(.L_x_112 - rope_kernel)
        .other          rope_kernel,@"STO_CUDA_ENTRY STV_DEFAULT"
rope_kernel:
.text.rope_kernel:
[----:B------:R-:W0:Y:S01]  /*0000*/  LDC R1, c[0x0][0x37c] ;  /* 0x0000df00ff017b82 */ /* 0x000e220000000800 */
[----:B------:R-:W1:Y:S07]  /*0010*/  S2R R2, SR_TID.X ;  /* 0x0000000000027919 */ /* 0x000e6e0000002100 */
[----:B------:R-:W1:Y:S01]  /*0020*/  S2UR UR6, SR_CTAID.X ;  /* 0x00000000000679c3 */ /* 0x000e620000002500 */
[----:B------:R-:W2:Y:S01]  /*0030*/  LDCU.64 UR4, c[0x0][0x388] ;  /* 0x00007100ff0477ac */ /* 0x000ea20008000a00 */
[----:B0-----:R-:W-:-:S06]  /*0040*/  VIADD R1, R1, 0xffffffe0 ;  /* 0xffffffe001017836 */ /* 0x001fcc0000000000 */
[----:B------:R-:W1:Y:S08]  /*0050*/  LDC R5, c[0x0][0x360] ;  /* 0x0000d800ff057b82 */ /* 0x000e700000000800 */
[----:B------:R-:W0:Y:S01]  /*0060*/  LDC R0, c[0x0][0x390] ;  /* 0x0000e400ff007b82 */ /* 0x000e220000000800 */
[----:B--2---:R-:W-:Y:S01]  /*0070*/  UIMAD UR4, UR5, UR4, URZ ;  /* 0x00000004050472a4 */ /* 0x004fe2000f8e02ff */
[----:B-1----:R-:W-:-:S05]  /*0080*/  IMAD R5, R5, UR6, R2 ;  /* 0x0000000605057c24 */ /* 0x002fca000f8e0202 */
[----:B0-----:R-:W-:-:S05]  /*0090*/  IMAD R2, R0, UR4, RZ ;  /* 0x0000000400027c24 */ /* 0x001fca000f8e02ff */
[----:B------:R-:W-:-:S13]  /*00a0*/  ISETP.GE.AND P0, PT, R5, R2, PT ;  /* 0x000000020500720c */ /* 0x000fda0003f06270 */
[----:B------:R-:W-:Y:S05]  /*00b0*/  @P0 EXIT ;  /* 0x000000000000094d */ /* 0x000fea0003800000 */
[----:B------:R-:W-:Y:S01]  /*00c0*/  IABS R9, R0 ;  /* 0x0000000000097213 */ /* 0x000fe20000000000 */
[----:B------:R-:W-:Y:S01]  /*00d0*/  IMAD R10, R0, UR5, RZ ;  /* 0x00000005000a7c24 */ /* 0x000fe2000f8e02ff */
[----:B------:R-:W-:Y:S02]  /*00e0*/  ISETP.GE.AND P2, PT, R5, RZ, PT ;  /* 0x000000ff0500720c */ /* 0x000fe40003f46270 */
[----:B------:R-:W0:Y:S02]  /*00f0*/  I2F.RP R4, R9 ;  /* 0x0000000900047306 */ /* 0x000e240000209400 */
[----:B------:R-:W-:-:S06]  /*0100*/  IABS R2, R10 ;  /* 0x0000000a00027213 */ /* 0x000fcc0000000000 */
[----:B------:R-:W1:Y:S08]  /*0110*/  I2F.RP R3, R2 ;  /* 0x0000000200037306 */ /* 0x000e700000209400 */
[----:B0-----:R-:W0:Y:S08]  /*0120*/  MUFU.RCP R4, R4 ;  /* 0x0000000400047308 */ /* 0x001e300000001000 */
[----:B-1----:R-:W-:Y:S01]  /*0130*/  MUFU.RCP R3, R3 ;  /* 0x0000000300037308 */ /* 0x002fe20000001000 */
[----:B0-----:R-:W-:-:S07]  /*0140*/  VIADD R6, R4, 0xffffffe ;  /* 0x0ffffffe04067836 */ /* 0x001fce0000000000 */
[----:B------:R0:W1:Y:S02]  /*0150*/  F2I.FTZ.U32.TRUNC.NTZ R7, R6 ;  /* 0x0000000600077305 */ /* 0x000064000021f000 */
[----:B0-----:R-:W-:Y:S02]  /*0160*/  HFMA2 R6, -RZ, RZ, 0, 0 ;  /* 0x00000000ff067431 */ /* 0x001fe400000001ff */
[----:B-1----:R-:W-:-:S04]  /*0170*/  IMAD.MOV R8, RZ, RZ, -R7 ;  /* 0x000000ffff087224 */ /* 0x002fc800078e0a07 */
[----:B------:R-:W-:Y:S01]  /*0180*/  IMAD R11, R8, R9, RZ ;  /* 0x00000009080b7224 */ /* 0x000fe200078e02ff */
[----:B------:R-:W-:-:S03]  /*0190*/  IABS R8, R5 ;  /* 0x0000000500087213 */ /* 0x000fc60000000000 */
[----:B------:R-:W-:-:S04]  /*01a0*/  IMAD.HI.U32 R7, R7, R11, R6 ;  /* 0x0000000b07077227 */ /* 0x000fc800078e0006 */
[----:B------:R-:W-:Y:S02]  /*01b0*/  VIADD R6, R3, 0xffffffe ;  /* 0x0ffffffe03067836 */ /* 0x000fe40000000000 */
[----:B------:R-:W-:-:S04]  /*01c0*/  IMAD.HI.U32 R7, R7, R8, RZ ;  /* 0x0000000807077227 */ /* 0x000fc800078e00ff */
[----:B------:R-:W-:-:S04]  /*01d0*/  IMAD.MOV R7, RZ, RZ, -R7 ;  /* 0x000000ffff077224 */ /* 0x000fc800078e0a07 */
[C---:B------:R-:W-:Y:S02]  /*01e0*/  IMAD R4, R9.reuse, R7, R8 ;  /* 0x0000000709047224 */ /* 0x040fe400078e0208 */
[----:B------:R0:W1:Y:S03]  /*01f0*/  F2I.FTZ.U32.TRUNC.NTZ R7, R6 ;  /* 0x0000000600077305 */ /* 0x000066000021f000 */
[----:B------:R-:W-:Y:S01]  /*0200*/  ISETP.GT.U32.AND P0, PT, R9, R4, PT ;  /* 0x000000040900720c */ /* 0x000fe20003f04070 */
[----:B0-----:R-:W-:Y:S01]  /*0210*/  IMAD.MOV.U32 R6, RZ, RZ, RZ ;  /* 0x000000ffff067224 */ /* 0x001fe200078e00ff */
[----:B-1----:R-:W-:-:S11]  /*0220*/  IADD3 R11, PT, PT, RZ, -R7, RZ ;  /* 0x80000007ff0b7210 */ /* 0x002fd60007ffe0ff */
[----:B------:R-:W-:Y:S01]  /*0230*/  @!P0 IMAD.IADD R4, R4, 0x1, -R9 ;  /* 0x0000000104048824 */ /* 0x000fe200078e0a09 */
[----:B------:R-:W-:Y:S01]  /*0240*/  ISETP.NE.AND P0, PT, R0, RZ, PT ;  /* 0x000000ff0000720c */ /* 0x000fe20003f05270 */
[----:B------:R-:W-:-:S03]  /*0250*/  IMAD R3, R11, R2, RZ ;  /* 0x000000020b037224 */ /* 0x000fc600078e02ff */
[----:B------:R-:W-:Y:S01]  /*0260*/  ISETP.GT.U32.AND P1, PT, R9, R4, PT ;  /* 0x000000040900720c */ /* 0x000fe20003f24070 */
[----:B------:R-:W-:Y:S01]  /*0270*/  IMAD.HI.U32 R6, R7, R3, R6 ;  /* 0x0000000307067227 */ /* 0x000fe200078e0006 */
[----:B------:R-:W-:-:S04]  /*0280*/  LEA.HI R7, R0, R0, RZ, 0x1 ;  /* 0x0000000000077211 */ /* 0x000fc800078f08ff */
[----:B------:R-:W-:Y:S01]  /*0290*/  SHF.R.S32.HI R7, RZ, 0x1, R7 ;  /* 0x00000001ff077819 */ /* 0x000fe20000011407 */
[----:B------:R-:W-:-:S06]  /*02a0*/  IMAD.HI.U32 R13, R6, R8, RZ ;  /* 0x00000008060d7227 */ /* 0x000fcc00078e00ff */
[----:B------:R-:W-:Y:S01]  /*02b0*/  @!P1 IMAD.IADD R4, R4, 0x1, -R9 ;  /* 0x0000000104049824 */ /* 0x000fe200078e0a09 */
[----:B------:R-:W-:-:S03]  /*02c0*/  IABS R9, R10 ;  /* 0x0000000a00097213 */ /* 0x000fc60000000000 */
[----:B------:R-:W-:Y:S02]  /*02d0*/  IMAD.MOV.U32 R12, RZ, RZ, R4 ;  /* 0x000000ffff0c7224 */ /* 0x000fe400078e0004 */
[----:B------:R-:W-:-:S03]  /*02e0*/  IMAD.MOV R3, RZ, RZ, -R9 ;  /* 0x000000ffff037224 */ /* 0x000fc600078e0a09 */
[----:B------:R-:W-:Y:S01]  /*02f0*/  @!P2 IADD3 R12, PT, PT, -R12, RZ, RZ ;  /* 0x000000ff0c0ca210 */ /* 0x000fe20007ffe1ff */
[----:B------:R-:W-:Y:S01]  /*0300*/  IMAD R3, R13, R3, R8 ;  /* 0x000000030d037224 */ /* 0x000fe200078e0208 */
[----:B------:R-:W-:-:S04]  /*0310*/  @!P0 LOP3.LUT R12, RZ, R0, RZ, 0x33, !PT ;  /* 0x00000000ff0c8212 */ /* 0x000fc800078e33ff */
[----:B------:R-:W-:Y:S02]  /*0320*/  ISETP.GE.AND P0, PT, R12, R7, PT ;  /* 0x000000070c00720c */ /* 0x000fe40003f06270 */
[----:B------:R-:W-:-:S11]  /*0330*/  ISETP.GT.U32.AND P1, PT, R2, R3, PT ;  /* 0x000000030200720c */ /* 0x000fd60003f24070 */
[----:B------:R-:W-:Y:S05]  /*0340*/  @P0 EXIT ;  /* 0x000000000000094d */ /* 0x000fea0003800000 */
[----:B------:R-:W-:Y:S01]  /*0350*/  I2FP.F32.S32 R15, R0 ;  /* 0x00000000000f7245 */ /* 0x000fe20000201400 */
[----:B------:R-:W-:Y:S01]  /*0360*/  @!P1 IMAD.IADD R3, R3, 0x1, -R2 ;  /* 0x0000000103039824 */ /* 0x000fe200078e0a02 */
[----:B------:R-:W-:Y:S01]  /*0370*/  LEA.HI R11, R12, R12, RZ, 0x1 ;  /* 0x0000000c0c0b7211 */ /* 0x000fe200078f08ff */
[----:B------:R-:W0:Y:S01]  /*0380*/  LDCU UR4, c[0x0][0x394] ;  /* 0x00007280ff0477ac */ /* 0x000e220008000800 */
[----:B------:R-:W1:Y:S01]  /*0390*/  MUFU.RCP R4, R15 ;  /* 0x0000000f00047308 */ /* 0x000e620000001000 */
[----:B------:R-:W-:Y:S01]  /*03a0*/  LOP3.LUT R0, R5, R10, RZ, 0x3c, !PT ;  /* 0x0000000a05007212 */ /* 0x000fe200078e3cff */
[----:B------:R-:W-:Y:S01]  /*03b0*/  @!P1 VIADD R13, R13, 0x1 ;  /* 0x000000010d0d9836 */ /* 0x000fe20000000000 */
[----:B------:R-:W-:Y:S01]  /*03c0*/  SHF.R.S32.HI R11, RZ, 0x1, R11 ;  /* 0x00000001ff0b7819 */ /* 0x000fe2000001140b */
[----:B------:R-:W-:Y:S01]  /*03d0*/  BSSY.RECONVERGENT B0, `(.L_x_8) ;  /* 0x0000016000007945 */ /* 0x000fe20003800200 */
[----:B------:R-:W-:Y:S01]  /*03e0*/  ISETP.GE.U32.AND P2, PT, R3, R2, PT ;  /* 0x000000020300720c */ /* 0x000fe20003f46070 */
[----:B------:R-:W-:Y:S01]  /*03f0*/  IMAD.MOV.U32 R9, RZ, RZ, 0x3f800000 ;  /* 0x3f800000ff097424 */ /* 0x000fe200078e00ff */
[----:B------:R-:W-:-:S02]  /*0400*/  ISETP.GE.AND P3, PT, R0, RZ, PT ;  /* 0x000000ff0000720c */ /* 0x000fc40003f66270 */
[----:B------:R-:W-:Y:S02]  /*0410*/  I2FP.F32.S32 R0, R11 ;  /* 0x0000000b00007245 */ /* 0x000fe40000201400 */
[----:B------:R-:W-:-:S03]  /*0420*/  ISETP.NE.AND P0, PT, R10, RZ, PT ;  /* 0x000000ff0a00720c */ /* 0x000fc60003f05270 */
[----:B------:R-:W-:Y:S01]  /*0430*/  FADD R0, R0, R0 ;  /* 0x0000000000007221 */ /* 0x000fe20000000000 */
[----:B-1----:R-:W-:-:S03]  /*0440*/  FFMA R3, -R15, R4, 1 ;  /* 0x3f8000000f037423 */ /* 0x002fc60000000104 */
[----:B------:R-:W1:Y:S01]  /*0450*/  FCHK P1, R0, R15 ;  /* 0x0000000f00007302 */ /* 0x000e620000020000 */
[----:B------:R-:W-:Y:S01]  /*0460*/  @P2 IADD3 R13, PT, PT, R13, 0x1, RZ ;  /* 0x000000010d0d2810 */ /* 0x000fe20007ffe0ff */
[----:B------:R-:W-:-:S04]  /*0470*/  FFMA R3, R4, R3, R4 ;  /* 0x0000000304037223 */ /* 0x000fc80000000004 */
[----:B------:R-:W-:Y:S02]  /*0480*/  @!P3 IMAD.MOV R13, RZ, RZ, -R13 ;  /* 0x000000ffff0db224 */ /* 0x000fe400078e0a0d */
[----:B------:R-:W-:Y:S01]  /*0490*/  FFMA R2, R0, R3, RZ ;  /* 0x0000000300027223 */ /* 0x000fe200000000ff */
[----:B------:R-:W-:-:S03]  /*04a0*/  @!P0 LOP3.LUT R13, RZ, R10, RZ, 0x33, !PT ;  /* 0x0000000aff0d8212 */ /* 0x000fc600078e33ff */
[----:B------:R-:W-:-:S04]  /*04b0*/  FFMA R4, -R15, R2, R0 ;  /* 0x000000020f047223 */ /* 0x000fc80000000100 */
[----:B------:R-:W-:Y:S01]  /*04c0*/  FFMA R3, R3, R4, R2 ;  /* 0x0000000403037223 */ /* 0x000fe20000000002 */
[----:B0-----:R-:W-:Y:S01]  /*04d0*/  VIADD R2, R13, UR4 ;  /* 0x000000040d027c36 */ /* 0x001fe20008000000 */
[----:B-1----:R-:W-:Y:S06]  /*04e0*/  @!P1 BRA `(.L_x_9) ;  /* 0x0000000000109947 */ /* 0x002fec0003800000 */
[----:B------:R-:W-:Y:S02]  /*04f0*/  MOV R3, R15 ;  /* 0x0000000f00037202 */ /* 0x000fe40000000f00 */
[----:B------:R-:W-:-:S07]  /*0500*/  MOV R4, 0x520 ;  /* 0x0000052000047802 */ /* 0x000fce0000000f00 */
[----:B------:R-:W-:Y:S05]  /*0510*/  CALL.REL.NOINC `($__internal_1_$__cuda_sm3x_div_rn_noftz_f32_slowpath) ;  /* 0x0000000c00fc7944 */ /* 0x000fea0003c00000 */
[----:B------:R-:W-:-:S07]  /*0520*/  IMAD.MOV.U32 R3, RZ, RZ, R0 ;  /* 0x000000ffff037224 */ /* 0x000fce00078e0000 */
.L_x_9:
[----:B------:R-:W-:Y:S05]  /*0530*/  BSYNC.RECONVERGENT B0 ;  /* 0x0000000000007941 */ /* 0x000fea0003800200 */
.L_x_8:
[----:B------:R-:W0:Y:S01]  /*0540*/  LDC R0, c[0x0][0x398] ;  /* 0x0000e600ff007b82 */ /* 0x000e220000000800 */
[----:B------:R-:W-:Y:S01]  /*0550*/  BSSY.RECONVERGENT B0, `(.L_x_10) ;  /* 0x0000059000007945 */ /* 0x000fe20003800200 */
[C---:B0-----:R-:W-:Y:S01]  /*0560*/  FMUL R15, |R0|.reuse, 16777216 ;  /* 0x4b800000000f7820 */ /* 0x041fe20000400200 */
[----:B------:R-:W-:-:S04]  /*0570*/  FSETP.GEU.AND P0, PT, |R0|, 1.175494350822287508e-38, PT ;  /* 0x008000000000780b */ /* 0x000fc80003f0e200 */
[----:B------:R-:W-:Y:S02]  /*0580*/  FSEL R15, R15, |R0|, !P0 ;  /* 0x400000000f0f7208 */ /* 0x000fe40004000000 */
[----:B------:R-:W-:-:S03]  /*0590*/  FSEL R6, RZ, -24, P0 ;  /* 0xc1c00000ff067808 */ /* 0x000fc60000000000 */
[----:B------:R-:W-:-:S05]  /*05a0*/  VIADD R4, R15, 0xc0cafb0d ;  /* 0xc0cafb0d0f047836 */ /* 0x000fca0000000000 */
[----:B------:R-:W-:-:S05]  /*05b0*/  LOP3.LUT R4, R4, 0xff800000, RZ, 0xc0, !PT ;  /* 0xff80000004047812 */ /* 0x000fca00078ec0ff */
[----:B------:R-:W-:-:S04]  /*05c0*/  IMAD.IADD R15, R15, 0x1, -R4 ;  /* 0x000000010f0f7824 */ /* 0x000fc800078e0a04 */
[C---:B------:R-:W-:Y:S01]  /*05d0*/  FADD R8, R15.reuse, 1 ;  /* 0x3f8000000f087421 */ /* 0x040fe20000000000 */
[----:B------:R-:W-:Y:S01]  /*05e0*/  FADD R17, R15, -1 ;  /* 0xbf8000000f117421 */ /* 0x000fe20000000000 */
[----:B------:R-:W-:-:S03]  /*05f0*/  I2FP.F32.S32 R15, R4 ;  /* 0x00000004000f7245 */ /* 0x000fc60000201400 */
[----:B------:R-:W-:Y:S01]  /*0600*/  FADD R19, R17, R17 ;  /* 0x0000001111137221 */ /* 0x000fe20000000000 */
[----:B------:R-:W0:Y:S01]  /*0610*/  MUFU.RCP R8, R8 ;  /* 0x0000000800087308 */ /* 0x000e220000001000 */
[----:B------:R-:W-:Y:S02]  /*0620*/  FFMA R15, R15, 1.1920928955078125e-07, R6 ;  /* 0x340000000f0f7823 */ /* 0x000fe40000000006 */
[----:B0-----:R-:W-:Y:S01]  /*0630*/  FMUL R4, R8, R19 ;  /* 0x0000001308047220 */ /* 0x001fe20000400000 */
[----:B------:R-:W-:-:S03]  /*0640*/  HFMA2 R19, -RZ, RZ, 0.771484375, 0.21533203125 ;  /* 0x3a2c32e4ff137431 */ /* 0x000fc600000001ff */
[----:B------:R-:W-:Y:S01]  /*0650*/  FADD R14, R17, -R4 ;  /* 0x80000004110e7221 */ /* 0x000fe20000000000 */
[CC--:B------:R-:W-:Y:S01]  /*0660*/  FMUL R12, R4.reuse, R4.reuse ;  /* 0x00000004040c7220 */ /* 0x0c0fe20000400000 */
[----:B------:R-:W-:Y:S02]  /*0670*/  FFMA R6, R4, 1.4426950216293334961, R15 ;  /* 0x3fb8aa3b04067823 */ /* 0x000fe4000000000f */
[----:B------:R-:W-:Y:S02]  /*0680*/  FADD R14, R14, R14 ;  /* 0x0000000e0e0e7221 */ /* 0x000fe40000000000 */
[----:B------:R-:W-:Y:S01]  /*0690*/  FADD R15, R15, -R6 ;  /* 0x800000060f0f7221 */ /* 0x000fe20000000000 */
[----:B------:R-:W-:Y:S01]  /*06a0*/  FFMA R19, R12, R19, 0.0032181653659790754318 ;  /* 0x3b52e7db0c137423 */ /* 0x000fe20000000013 */
[----:B------:R-:W-:Y:S02]  /*06b0*/  FFMA R17, R17, -R4, R14 ;  /* 0x8000000411117223 */ /* 0x000fe4000000000e */
[----:B------:R-:W-:Y:S01]  /*06c0*/  FFMA R14, R4, 1.4426950216293334961, R15 ;  /* 0x3fb8aa3b040e7823 */ /* 0x000fe2000000000f */
[----:B------:R-:W-:Y:S01]  /*06d0*/  FFMA R19, R12, R19, 0.018033718690276145935 ;  /* 0x3c93bb730c137423 */ /* 0x000fe20000000013 */
[----:B------:R-:W-:-:S03]  /*06e0*/  FMUL R17, R8, R17 ;  /* 0x0000001108117220 */ /* 0x000fc60000400000 */
[----:B------:R-:W-:Y:S01]  /*06f0*/  FFMA R19, R12, R19, 0.12022458761930465698 ;  /* 0x3df6384f0c137423 */ /* 0x000fe20000000013 */
[----:B------:R-:W-:-:S03]  /*0700*/  FFMA R15, R17, 1.4426950216293334961, R14 ;  /* 0x3fb8aa3b110f7823 */ /* 0x000fc6000000000e */
[----:B------:R-:W-:Y:S01]  /*0710*/  FMUL R19, R12, R19 ;  /* 0x000000130c137220 */ /* 0x000fe20000400000 */
[----:B------:R-:W-:-:S03]  /*0720*/  FFMA R8, R4, 1.9251366722983220825e-08, R15 ;  /* 0x32a55e3404087823 */ /* 0x000fc6000000000f */
[----:B------:R-:W-:-:S04]  /*0730*/  FMUL R12, R19, 3 ;  /* 0x40400000130c7820 */ /* 0x000fc80000400000 */
[----:B------:R-:W-:-:S04]  /*0740*/  FFMA R8, R17, R12, R8 ;  /* 0x0000000c11087223 */ /* 0x000fc80000000008 */
[----:B------:R-:W-:Y:S01]  /*0750*/  FFMA R19, R4, R19, R8 ;  /* 0x0000001304137223 */ /* 0x000fe20000000008 */
[----:B------:R-:W-:-:S03]  /*0760*/  IMAD.MOV.U32 R8, RZ, RZ, 0x391fcb8e ;  /* 0x391fcb8eff087424 */ /* 0x000fc600078e00ff */
[----:B------:R-:W-:-:S04]  /*0770*/  FADD R15, R6, R19 ;  /* 0x00000013060f7221 */ /* 0x000fc80000000000 */
[----:B------:R-:W-:Y:S01]  /*0780*/  FMUL R4, R15, R3 ;  /* 0x000000030f047220 */ /* 0x000fe20000400000 */
[----:B------:R-:W-:-:S03]  /*0790*/  FADD R6, -R6, R15 ;  /* 0x0000000f06067221 */ /* 0x000fc60000000100 */
[----:B------:R-:W0:Y:S01]  /*07a0*/  FRND R17, R4 ;  /* 0x0000000400117307 */ /* 0x000e220000201000 */
[----:B------:R-:W-:Y:S01]  /*07b0*/  FADD R6, R19, -R6 ;  /* 0x8000000613067221 */ /* 0x000fe20000000000 */
[-C--:B------:R-:W-:Y:S01]  /*07c0*/  FFMA R15, R15, R3.reuse, -R4 ;  /* 0x000000030f0f7223 */ /* 0x080fe20000000804 */
[C---:B------:R-:W-:Y:S02]  /*07d0*/  FSETP.GT.AND P1, PT, |R4|.reuse, 152, PT ;  /* 0x431800000400780b */ /* 0x040fe40003f24200 */
[----:B------:R-:W-:Y:S01]  /*07e0*/  FSETP.GEU.AND P2, PT, R4, RZ, PT ;  /* 0x000000ff0400720b */ /* 0x000fe20003f4e000 */
[----:B------:R-:W-:Y:S02]  /*07f0*/  FFMA R6, R6, R3, R15 ;  /* 0x0000000306067223 */ /* 0x000fe4000000000f */
[----:B------:R-:W1:Y:S01]  /*0800*/  F2I.NTZ R12, R4 ;  /* 0x00000004000c7305 */ /* 0x000e620000203100 */
[----:B0-----:R-:W-:Y:S01]  /*0810*/  FADD R15, R4, -R17 ;  /* 0x80000011040f7221 */ /* 0x001fe20000000000 */
[----:B------:R-:W-:-:S03]  /*0820*/  FSETP.GT.AND P0, PT, R17, RZ, PT ;  /* 0x000000ff1100720b */ /* 0x000fc60003f04000 */
[----:B------:R-:W-:Y:S01]  /*0830*/  FADD R15, R6, R15 ;  /* 0x0000000f060f7221 */ /* 0x000fe20000000000 */
[----:B------:R-:W-:Y:S02]  /*0840*/  SEL R17, RZ, 0x83000000, P0 ;  /* 0x83000000ff117807 */ /* 0x000fe40000000000 */
[----:B------:R-:W-:Y:S01]  /*0850*/  FSETP.NEU.AND P0, PT, R3, RZ, PT ;  /* 0x000000ff0300720b */ /* 0x000fe20003f0d000 */
[----:B------:R-:W-:-:S03]  /*0860*/  FFMA R6, R15, R8, 0.0013391353422775864601 ;  /* 0x3aaf85ed0f067423 */ /* 0x000fc60000000008 */
[----:B------:R-:W-:Y:S01]  /*0870*/  FSETP.EQ.OR P0, PT, R0, 1, !P0 ;  /* 0x3f8000000000780b */ /* 0x000fe20004702400 */
[----:B------:R-:W-:-:S04]  /*0880*/  FFMA R6, R15, R6, 0.0096188392490148544312 ;  /* 0x3c1d98560f067423 */ /* 0x000fc80000000006 */
[----:B------:R-:W-:-:S04]  /*0890*/  FFMA R6, R15, R6, 0.055503588169813156128 ;  /* 0x3d6357bb0f067423 */ /* 0x000fc80000000006 */
[----:B------:R-:W-:Y:S01]  /*08a0*/  FFMA R8, R15, R6, 0.24022644758224487305 ;  /* 0x3e75fdec0f087423 */ /* 0x000fe20000000006 */
[----:B------:R-:W-:-:S03]  /*08b0*/  FMUL R6, R3, 0.5 ;  /* 0x3f00000003067820 */ /* 0x000fc60000400000 */
[----:B------:R-:W-:-:S03]  /*08c0*/  FFMA R8, R15, R8, 0.69314718246459960938 ;  /* 0x3f3172180f087423 */ /* 0x000fc60000000008 */
[----:B------:R-:W0:Y:S01]  /*08d0*/  FRND.TRUNC R6, R6 ;  /* 0x0000000600067307 */ /* 0x000e22000020d000 */
[----:B------:R-:W-:Y:S01]  /*08e0*/  FFMA R8, R15, R8, 1 ;  /* 0x3f8000000f087423 */ /* 0x000fe20000000008 */
[----:B------:R-:W-:Y:S02]  /*08f0*/  VIADD R15, R17, 0x7f000000 ;  /* 0x7f000000110f7836 */ /* 0x000fe40000000000 */
[----:B-1----:R-:W-:Y:S02]  /*0900*/  IMAD R17, R12, 0x800000, -R17 ;  /* 0x008000000c117824 */ /* 0x002fe400078e0a11 */
[----:B------:R-:W-:-:S04]  /*0910*/  FMUL R8, R8, R15 ;  /* 0x0000000f08087220 */ /* 0x000fc80000400000 */
[----:B------:R-:W-:Y:S01]  /*0920*/  FMUL R8, R8, R17 ;  /* 0x0000001108087220 */ /* 0x000fe20000400000 */
[----:B------:R-:W-:Y:S01]  /*0930*/  @P1 FSEL R8, RZ, +INF , !P2 ;  /* 0x7f800000ff081808 */ /* 0x000fe20005000000 */
[----:B0-----:R-:W-:Y:S01]  /*0940*/  FADD R4, R6, R6 ;  /* 0x0000000606047221 */ /* 0x001fe20000000000 */
[----:B------:R-:W-:Y:S06]  /*0950*/  @P0 BRA `(.L_x_11) ;  /* 0x0000000000600947 */ /* 0x000fec0003800000 */
[----:B------:R-:W-:-:S04]  /*0960*/  FSETP.NAN.AND P0, PT, |R3|, |R3|, PT ;  /* 0x400000030300720b */ /* 0x000fc80003f08200 */
[----:B------:R-:W-:-:S13]  /*0970*/  FSETP.NUM.AND P0, PT, |R0|, |R0|, !P0 ;  /* 0x400000000000720b */ /* 0x000fda0004707200 */
[----:B------:R-:W-:Y:S01]  /*0980*/  @!P0 FADD R9, R3, R0 ;  /* 0x0000000003098221 */ /* 0x000fe20000000000 */
[----:B------:R-:W-:Y:S06]  /*0990*/  @!P0 BRA `(.L_x_11) ;  /* 0x0000000000508947 */ /* 0x000fec0003800000 */
[----:B------:R-:W-:Y:S01]  /*09a0*/  FSETP.NEU.AND P0, PT, |R0|, +INF , PT ;  /* 0x7f8000000000780b */ /* 0x000fe20003f0d200 */
[----:B------:R-:W-:Y:S01]  /*09b0*/  FADD R4, -R4, R3 ;  /* 0x0000000304047221 */ /* 0x000fe20000000100 */
[----:B------:R-:W-:-:S13]  /*09c0*/  FSETP.NEU.AND P1, PT, R0, RZ, PT ;  /* 0x000000ff0000720b */ /* 0x000fda0003f2d000 */
[----:B------:R-:W-:Y:S05]  /*09d0*/  @P0 BRA P1, `(.L_x_12) ;  /* 0x0000000000180947 */ /* 0x000fea0000800000 */
[----:B------:R-:W-:Y:S01]  /*09e0*/  FSETP.GEU.AND P1, PT, R3, RZ, PT ;  /* 0x000000ff0300720b */ /* 0x000fe20003f2e000 */
[----:B------:R-:W-:Y:S01]  /*09f0*/  FADD R9, R0, R0 ;  /* 0x0000000000097221 */ /* 0x000fe20000000000 */
[----:B------:R-:W-:-:S11]  /*0a00*/  FSETP.NEU.AND P0, PT, |R4|, 1, PT ;  /* 0x3f8000000400780b */ /* 0x000fd60003f0d200 */
[----:B------:R-:W-:-:S04]  /*0a10*/  @!P1 LOP3.LUT R9, R9, 0x7f800000, RZ, 0x3c, !PT ;  /* 0x7f80000009099812 */ /* 0x000fc800078e3cff */
[----:B------:R-:W-:Y:S01]  /*0a20*/  @P0 LOP3.LUT R9, R9, 0x7fffffff, RZ, 0xc0, !PT ;  /* 0x7fffffff09090812 */ /* 0x000fe200078ec0ff */
[----:B------:R-:W-:Y:S06]  /*0a30*/  BRA `(.L_x_11) ;  /* 0x0000000000287947 */ /* 0x000fec0003800000 */
.L_x_12:
[----:B------:R-:W-:Y:S02]  /*0a40*/  FSETP.NEU.AND P0, PT, |R3|, +INF , PT ;  /* 0x7f8000000300780b */ /* 0x000fe40003f0d200 */
[----:B------:R-:W-:-:S13]  /*0a50*/  FSETP.EQ.AND P1, PT, R0, -1, PT ;  /* 0xbf8000000000780b */ /* 0x000fda0003f22000 */
[----:B------:R-:W-:Y:S05]  /*0a60*/  @!P0 BRA P1, `(.L_x_11) ;  /* 0x00000000001c8947 */ /* 0x000fea0000800000 */
[----:B------:R-:W-:Y:S02]  /*0a70*/  FSETP.GEU.AND P1, PT, R0, RZ, PT ;  /* 0x000000ff0000720b */ /* 0x000fe40003f2e000 */
[----:B------:R-:W-:-:S11]  /*0a80*/  MOV R9, R8 ;  /* 0x0000000800097202 */ /* 0x000fd60000000f00 */
[----:B------:R-:W0:Y:S01]  /*0a90*/  @!P1 FRND.FLOOR R0, R3 ;  /* 0x0000000300009307 */ /* 0x000e220000205000 */
[----:B------:R-:W-:Y:S02]  /*0aa0*/  @!P1 FSETP.NEU.AND P2, PT, |R4|, 1, PT ;  /* 0x3f8000000400980b */ /* 0x000fe40003f4d200 */
[----:B0-----:R-:W-:Y:S02]  /*0ab0*/  @!P1 FSETP.NEU.AND P0, PT, R3, R0, PT ;  /* 0x000000000300920b */ /* 0x001fe40003f0d000 */
[----:B------:R-:W-:-:S04]  /*0ac0*/  @!P1 FSEL R0, R8, -R8, P2 ;  /* 0x8000000808009208 */ /* 0x000fc80001000000 */
[----:B------:R-:W-:-:S07]  /*0ad0*/  @!P1 FSEL R9, R0, +QNAN , !P0 ;  /* 0x7fffffff00099808 */ /* 0x000fce0004000000 */
.L_x_11:
[----:B------:R-:W-:Y:S05]  /*0ae0*/  BSYNC.RECONVERGENT B0 ;  /* 0x0000000000007941 */ /* 0x000fea0003800200 */
.L_x_10:
[----:B------:R-:W0:Y:S01]  /*0af0*/  MUFU.RCP R4, R9 ;  /* 0x0000000900047308 */ /* 0x000e220000001000 */
[----:B------:R-:W-:Y:S01]  /*0b00*/  I2FP.F32.S32 R0, R2 ;  /* 0x0000000200007245 */ /* 0x000fe20000201400 */
[----:B------:R-:W-:Y:S06]  /*0b10*/  BSSY.RECONVERGENT B0, `(.L_x_13) ;  /* 0x000000c000007945 */ /* 0x000fec0003800200 */
[----:B------:R-:W1:Y:S01]  /*0b20*/  FCHK P0, R0, R9 ;  /* 0x0000000900007302 */ /* 0x000e620000000000 */
[----:B0-----:R-:W-:-:S04]  /*0b30*/  FFMA R3, R4, -R9, 1 ;  /* 0x3f80000004037423 */ /* 0x001fc80000000809 */
[----:B------:R-:W-:-:S04]  /*0b40*/  FFMA R3, R4, R3, R4 ;  /* 0x0000000304037223 */ /* 0x000fc80000000004 */
[----:B------:R-:W-:-:S04]  /*0b50*/  FFMA R2, R0, R3, RZ ;  /* 0x0000000300027223 */ /* 0x000fc800000000ff */
[----:B------:R-:W-:-:S04]  /*0b60*/  FFMA R15, R2, -R9, R0 ;  /* 0x80000009020f7223 */ /* 0x000fc80000000000 */
[----:B------:R-:W-:Y:S01]  /*0b70*/  FFMA R15, R3, R15, R2 ;  /* 0x0000000f030f7223 */ /* 0x000fe20000000002 */
[----:B-1----:R-:W-:Y:S06]  /*0b80*/  @!P0 BRA `(.L_x_14) ;  /* 0x0000000000108947 */ /* 0x002fec0003800000 */
[----:B------:R-:W-:Y:S01]  /*0b90*/  IMAD.MOV.U32 R3, RZ, RZ, R9 ;  /* 0x000000ffff037224 */ /* 0x000fe200078e0009 */
[----:B------:R-:W-:-:S07]  /*0ba0*/  MOV R4, 0xbc0 ;  /* 0x00000bc000047802 */ /* 0x000fce0000000f00 */
[----:B------:R-:W-:Y:S05]  /*0bb0*/  CALL.REL.NOINC `($__internal_1_$__cuda_sm3x_div_rn_noftz_f32_slowpath) ;  /* 0x0000000800547944 */ /* 0x000fea0003c00000 */
[----:B------:R-:W-:-:S07]  /*0bc0*/  IMAD.MOV.U32 R15, RZ, RZ, R0 ;  /* 0x000000ffff0f7224 */ /* 0x000fce00078e0000 */
.L_x_14:
[----:B------:R-:W-:Y:S05]  /*0bd0*/  BSYNC.RECONVERGENT B0 ;  /* 0x0000000000007941 */ /* 0x000fea0003800200 */
.L_x_13:
[C---:B------:R-:W-:Y:S01]  /*0be0*/  FMUL R2, R15.reuse, 0.63661974668502807617 ;  /* 0x3f22f9830f027820 */ /* 0x040fe20000400000 */
[----:B------:R-:W-:Y:S01]  /*0bf0*/  FSETP.GE.AND P0, PT, |R15|, 105615, PT ;  /* 0x47ce47800f00780b */ /* 0x000fe20003f06200 */
[----:B------:R-:W0:Y:S01]  /*0c00*/  LDCU.64 UR6, c[0x0][0x358] ;  /* 0x00006b00ff0677ac */ /* 0x000e220008000a00 */
[----:B------:R-:W-:Y:S03]  /*0c10*/  BSSY.RECONVERGENT B0, `(.L_x_15) ;  /* 0x000003e000007945 */ /* 0x000fe60003800200 */
[----:B------:R-:W1:Y:S02]  /*0c20*/  F2I.NTZ R2, R2 ;  /* 0x0000000200027305 */ /* 0x000e640000203100 */
[----:B-1----:R-:W-:-:S05]  /*0c30*/  I2FP.F32.S32 R0, R2 ;  /* 0x0000000200007245 */ /* 0x002fca0000201400 */
[----:B------:R-:W-:-:S04]  /*0c40*/  FFMA R3, R0, -1.5707962512969970703, R15 ;  /* 0xbfc90fda00037823 */ /* 0x000fc8000000000f */
[----:B------:R-:W-:-:S04]  /*0c50*/  FFMA R3, R0, -7.5497894158615963534e-08, R3 ;  /* 0xb3a2216800037823 */ /* 0x000fc80000000003 */
[----:B------:R-:W-:Y:S01]  /*0c60*/  FFMA R0, R0, -5.3903029534742383927e-15, R3 ;  /* 0xa7c234c500007823 */ /* 0x000fe20000000003 */
[----:B0-----:R-:W-:Y:S06]  /*0c70*/  @!P0 BRA `(.L_x_16) ;  /* 0x0000000000dc8947 */ /* 0x001fec0003800000 */
[----:B------:R-:W-:-:S13]  /*0c80*/  FSETP.NEU.AND P0, PT, |R15|, +INF , PT ;  /* 0x7f8000000f00780b */ /* 0x000fda0003f0d200 */
[----:B------:R-:W-:Y:S01]  /*0c90*/  @!P0 FMUL R0, RZ, R15 ;  /* 0x0000000fff008220 */ /* 0x000fe20000400000 */
[----:B------:R-:W-:Y:S01]  /*0ca0*/  @!P0 IMAD.MOV.U32 R2, RZ, RZ, RZ ;  /* 0x000000ffff028224 */ /* 0x000fe200078e00ff */
[----:B------:R-:W-:Y:S06]  /*0cb0*/  @!P0 BRA `(.L_x_16) ;  /* 0x0000000000cc8947 */ /* 0x000fec0003800000 */
[----:B------:R-:W-:Y:S01]  /*0cc0*/  SHF.L.U32 R2, R15, 0x8, RZ ;  /* 0x000000080f027819 */ /* 0x000fe200000006ff */
[----:B------:R-:W-:Y:S01]  /*0cd0*/  IMAD.MOV.U32 R6, RZ, RZ, RZ ;  /* 0x000000ffff067224 */ /* 0x000fe200078e00ff */
[----:B------:R-:W0:Y:S01]  /*0ce0*/  LDCU.64 UR8, c[0x4][URZ] ;  /* 0x01000000ff0877ac */ /* 0x000e220008000a00 */
[----:B------:R-:W-:Y:S01]  /*0cf0*/  IMAD.MOV.U32 R0, RZ, RZ, R1 ;  /* 0x000000ffff007224 */ /* 0x000fe200078e0001 */
[----:B------:R-:W-:Y:S01]  /*0d00*/  LOP3.LUT R19, R2, 0x80000000, RZ, 0xfc, !PT ;  /* 0x8000000002137812 */ /* 0x000fe200078efcff */
[----:B------:R-:W-:Y:S01]  /*0d10*/  UMOV UR5, URZ ;  /* 0x000000ff00057c82 */ /* 0x000fe20008000000 */
[----:B------:R-:W-:-:S05]  /*0d20*/  UMOV UR4, URZ ;  /* 0x000000ff00047c82 */ /* 0x000fca0008000000 */
.L_x_17:
[----:B0-----:R-:W-:Y:S01]  /*0d30*/  IMAD.U32 R8, RZ, RZ, UR8 ;  /* 0x00000008ff087e24 */ /* 0x001fe2000f8e00ff */
[----:B------:R-:W-:-:S05]  /*0d40*/  MOV R9, UR9 ;  /* 0x0000000900097c02 */ /* 0x000fca0008000f00 */
[----:B------:R-:W2:Y:S01]  /*0d50*/  LDG.E.CONSTANT R2, desc[UR6][R8.64] ;  /* 0x0000000608027981 */ /* 0x000ea2000c1e9900 */
[----:B------:R-:W-:Y:S02]  /*0d60*/  UIADD3 UR8, UP0, UPT, UR8, 0x4, URZ ;  /* 0x0000000408087890 */ /* 0x000fe4000ff1e0ff */
[----:B------:R-:W-:Y:S02]  /*0d70*/  UIADD3 UR4, UPT, UPT, UR4, 0x1, URZ ;  /* 0x0000000104047890 */ /* 0x000fe4000fffe0ff */
[----:B------:R-:W-:Y:S02]  /*0d80*/  UIADD3.X UR9, UPT, UPT, URZ, UR9, URZ, UP0, !UPT ;  /* 0x00000009ff097290 */ /* 0x000fe400087fe4ff */
[----:B------:R-:W-:Y:S01]  /*0d90*/  UISETP.NE.AND UP0, UPT, UR4, 0x6, UPT ;  /* 0x000000060400788c */ /* 0x000fe2000bf05270 */
[----:B--2---:R-:W-:-:S03]  /*0da0*/  IMAD.WIDE.U32 R2, R2, R19, RZ ;  /* 0x0000001302027225 */ /* 0x004fc600078e00ff */
[----:B------:R-:W-:-:S04]  /*0db0*/  IADD3 R17, P0, PT, R2, R6, RZ ;  /* 0x0000000602117210 */ /* 0x000fc80007f1e0ff */
[----:B------:R-:W-:Y:S01]  /*0dc0*/  IADD3.X R6, PT, PT, R3, UR5, RZ, P0, !PT ;  /* 0x0000000503067c10 */ /* 0x000fe200087fe4ff */
[----:B------:R0:W-:Y:S02]  /*0dd0*/  STL [R0], R17 ;  /* 0x0000001100007387 */ /* 0x0001e40000100800 */
[----:B0-----:R-:W-:Y:S01]  /*0de0*/  VIADD R0, R0, 0x4 ;  /* 0x0000000400007836 */ /* 0x001fe20000000000 */
[----:B------:R-:W-:Y:S06]  /*0df0*/  BRA.U UP0, `(.L_x_17) ;  /* 0xfffffffd00cc7547 */ /* 0x000fec000b83ffff */
[----:B------:R-:W-:Y:S01]  /*0e00*/  SHF.R.U32.HI R4, RZ, 0x17, R15 ;  /* 0x00000017ff047819 */ /* 0x000fe2000001160f */
[----:B------:R0:W-:Y:S03]  /*0e10*/  STL [R1+0x18], R6 ;  /* 0x0000180601007387 */ /* 0x0001e60000100800 */
[C---:B------:R-:W-:Y:S02]  /*0e20*/  LOP3.LUT R0, R4.reuse, 0xe0, RZ, 0xc0, !PT ;  /* 0x000000e004007812 */ /* 0x040fe400078ec0ff */
[----:B------:R-:W-:-:S03]  /*0e30*/  LOP3.LUT P0, RZ, R4, 0x1f, RZ, 0xc0, !PT ;  /* 0x0000001f04ff7812 */ /* 0x000fc6000780c0ff */
[----:B------:R-:W-:-:S05]  /*0e40*/  VIADD R0, R0, 0xffffff80 ;  /* 0xffffff8000007836 */ /* 0x000fca0000000000 */
[----:B------:R-:W-:-:S05]  /*0e50*/  SHF.R.U32.HI R0, RZ, 0x5, R0 ;  /* 0x00000005ff007819 */ /* 0x000fca0000011600 */
[----:B------:R-:W-:-:S05]  /*0e60*/  IMAD R12, R0, -0x4, R1 ;  /* 0xfffffffc000c7824 */ /* 0x000fca00078e0201 */
[----:B------:R-:W2:Y:S04]  /*0e70*/  LDL R0, [R12+0x18] ;  /* 0x000018000c007983 */ /* 0x000ea80000100800 */
[----:B------:R-:W2:Y:S04]  /*0e80*/  LDL R3, [R12+0x14] ;  /* 0x000014000c037983 */ /* 0x000ea80000100800 */
[----:B------:R-:W3:Y:S01]  /*0e90*/  @P0 LDL R2, [R12+0x10] ;  /* 0x000010000c020983 */ /* 0x000ee20000100800 */
[----:B------:R-:W-:Y:S01]  /*0ea0*/  LOP3.LUT R4, R4, 0x1f, RZ, 0xc0, !PT ;  /* 0x0000001f04047812 */ /* 0x000fe200078ec0ff */
[----:B------:R-:W-:Y:S01]  /*0eb0*/  UMOV UR4, 0x54442d19 ;  /* 0x54442d1900047882 */ /* 0x000fe20000000000 */
[----:B------:R-:W-:-:S02]  /*0ec0*/  UMOV UR5, 0x3bf921fb ;  /* 0x3bf921fb00057882 */ /* 0x000fc40000000000 */
[-C--:B--2---:R-:W-:Y:S02]  /*0ed0*/  @P0 SHF.L.W.U32.HI R0, R3, R4.reuse, R0 ;  /* 0x0000000403000219 */ /* 0x084fe40000010e00 */
[----:B---3--:R-:W-:Y:S02]  /*0ee0*/  @P0 SHF.L.W.U32.HI R3, R2, R4, R3 ;  /* 0x0000000402030219 */ /* 0x008fe40000010e03 */
[----:B------:R-:W-:Y:S02]  /*0ef0*/  ISETP.GE.AND P0, PT, R15, RZ, PT ;  /* 0x000000ff0f00720c */ /* 0x000fe40003f06270 */
[C---:B------:R-:W-:Y:S01]  /*0f00*/  SHF.L.W.U32.HI R2, R3.reuse, 0x2, R0 ;  /* 0x0000000203027819 */ /* 0x040fe20000010e00 */
[----:B------:R-:W-:-:S03]  /*0f10*/  IMAD.SHL.U32 R3, R3, 0x4, RZ ;  /* 0x0000000403037824 */ /* 0x000fc600078e00ff */
[----:B------:R-:W-:Y:S02]  /*0f20*/  SHF.R.S32.HI R4, RZ, 0x1f, R2 ;  /* 0x0000001fff047819 */ /* 0x000fe40000011402 */
[----:B------:R-:W-:Y:S02]  /*0f30*/  LOP3.LUT R15, R2, R15, RZ, 0x3c, !PT ;  /* 0x0000000f020f7212 */ /* 0x000fe400078e3cff */
[C---:B------:R-:W-:Y:S02]  /*0f40*/  LOP3.LUT R8, R4.reuse, R3, RZ, 0x3c, !PT ;  /* 0x0000000304087212 */ /* 0x040fe400078e3cff */
[----:B------:R-:W-:Y:S02]  /*0f50*/  LOP3.LUT R9, R4, R2, RZ, 0x3c, !PT ;  /* 0x0000000204097212 */ /* 0x000fe400078e3cff */
[----:B------:R-:W-:Y:S02]  /*0f60*/  SHF.R.U32.HI R3, RZ, 0x1e, R0 ;  /* 0x0000001eff037819 */ /* 0x000fe40000011600 */
[----:B------:R-:W-:-:S02]  /*0f70*/  ISETP.GE.AND P1, PT, R15, RZ, PT ;  /* 0x000000ff0f00720c */ /* 0x000fc40003f26270 */
[----:B------:R-:W1:Y:S01]  /*0f80*/  I2F.F64.S64 R8, R8 ;  /* 0x0000000800087312 */ /* 0x000e620000301c00 */
[----:B------:R-:W-:-:S04]  /*0f90*/  LEA.HI R2, R2, R3, RZ, 0x1 ;  /* 0x0000000302027211 */ /* 0x000fc800078f08ff */
[----:B------:R-:W-:-:S05]  /*0fa0*/  IADD3 R0, PT, PT, -R2, RZ, RZ ;  /* 0x000000ff02007210 */ /* 0x000fca0007ffe1ff */
[----:B------:R-:W-:Y:S01]  /*0fb0*/  @!P0 IMAD.MOV.U32 R2, RZ, RZ, R0 ;  /* 0x000000ffff028224 */ /* 0x000fe200078e0000 */
[----:B-1----:R-:W-:-:S10]  /*0fc0*/  DMUL R16, R8, UR4 ;  /* 0x0000000408107c28 */ /* 0x002fd40008000000 */
[----:B------:R-:W1:Y:S02]  /*0fd0*/  F2F.F32.F64 R16, R16 ;  /* 0x0000001000107310 */ /* 0x000e640000301000 */
[----:B01----:R-:W-:-:S07]  /*0fe0*/  FSEL R0, -R16, R16, !P1 ;  /* 0x0000001010007208 */ /* 0x003fce0004800100 */
.L_x_16:
[----:B------:R-:W-:Y:S05]  /*0ff0*/  BSYNC.RECONVERGENT B0 ;  /* 0x0000000000007941 */ /* 0x000fea0003800200 */
.L_x_15:
[-C--:B------:R-:W-:Y:S01]  /*1000*/  IABS R6, R10.reuse ;  /* 0x0000000a00067213 */ /* 0x080fe20000000000 */
[----:B------:R-:W0:Y:S01]  /*1010*/  LDC R3, c[0x0][0x390] ;  /* 0x0000e400ff037b82 */ /* 0x000e220000000800 */
[----:B------:R-:W-:Y:S02]  /*1020*/  IABS R14, R5 ;  /* 0x00000005000e7213 */ /* 0x000fe40000000000 */
[----:B------:R-:W1:Y:S01]  /*1030*/  I2F.RP R12, R6 ;  /* 0x00000006000c7306 */ /* 0x000e620000209400 */
[----:B------:R-:W-:Y:S02]  /*1040*/  IABS R16, R10 ;  /* 0x0000000a00107213 */ /* 0x000fe40000000000 */
[----:B------:R-:W-:Y:S02]  /*1050*/  ISETP.GE.AND P1, PT, R5, RZ, PT ;  /* 0x000000ff0500720c */ /* 0x000fe40003f26270 */
[----:B------:R-:W-:-:S03]  /*1060*/  ISETP.NE.AND P2, PT, R10, RZ, PT ;  /* 0x000000ff0a00720c */ /* 0x000fc60003f45270 */
[----:B-1----:R-:W1:Y:S01]  /*1070*/  MUFU.RCP R12, R12 ;  /* 0x0000000c000c7308 */ /* 0x002e620000001000 */
[----:B0-----:R-:W-:Y:S01]  /*1080*/  IABS R4, R3 ;  /* 0x0000000300047213 */ /* 0x001fe20000000000 */
[----:B-1----:R-:W-:-:S06]  /*1090*/  VIADD R8, R12, 0xffffffe ;  /* 0x0ffffffe0c087836 */ /* 0x002fcc0000000000 */
[----:B------:R-:W0:Y:S08]  /*10a0*/  I2F.RP R12, R4 ;  /* 0x00000004000c7306 */ /* 0x000e300000209400 */
[----:B------:R1:W2:Y:S08]  /*10b0*/  F2I.FTZ.U32.TRUNC.NTZ R9, R8 ;  /* 0x0000000800097305 */ /* 0x0002b0000021f000 */
[----:B0-----:R-:W0:Y:S01]  /*10c0*/  MUFU.RCP R12, R12 ;  /* 0x0000000c000c7308 */ /* 0x001e220000001000 */
[----:B-1----:R-:W-:Y:S01]  /*10d0*/  MOV R8, RZ ;  /* 0x000000ff00087202 */ /* 0x002fe20000000f00 */
[----:B--2---:R-:W-:-:S04]  /*10e0*/  IMAD.MOV R15, RZ, RZ, -R9 ;  /* 0x000000ffff0f7224 */ /* 0x004fc800078e0a09 */
[----:B------:R-:W-:-:S04]  /*10f0*/  IMAD R15, R15, R6, RZ ;  /* 0x000000060f0f7224 */ /* 0x000fc800078e02ff */
[----:B------:R-:W-:-:S04]  /*1100*/  IMAD.HI.U32 R15, R9, R15, R8 ;  /* 0x0000000f090f7227 */ /* 0x000fc800078e0008 */
[----:B------:R-:W-:Y:S02]  /*1110*/  IMAD.MOV.U32 R8, RZ, RZ, R14 ;  /* 0x000000ffff087224 */ /* 0x000fe400078e000e */
[----:B------:R-:W-:Y:S02]  /*1120*/  IMAD.MOV R9, RZ, RZ, -R16 ;  /* 0x000000ffff097224 */ /* 0x000fe400078e0a10 */
[----:B------:R-:W-:-:S04]  /*1130*/  IMAD.HI.U32 R15, R15, R8, RZ ;  /* 0x000000080f0f7227 */ /* 0x000fc800078e00ff */
[----:B------:R-:W-:Y:S02]  /*1140*/  IMAD R15, R15, R9, R8 ;  /* 0x000000090f0f7224 */ /* 0x000fe400078e0208 */
[----:B0-----:R-:W-:-:S03]  /*1150*/  VIADD R8, R12, 0xffffffe ;  /* 0x0ffffffe0c087836 */ /* 0x001fc60000000000 */
[----:B------:R-:W-:Y:S01]  /*1160*/  ISETP.GT.U32.AND P0, PT, R6, R15, PT ;  /* 0x0000000f0600720c */ /* 0x000fe20003f04070 */
[----:B------:R0:W1:Y:S02]  /*1170*/  F2I.FTZ.U32.TRUNC.NTZ R9, R8 ;  /* 0x0000000800097305 */ /* 0x000064000021f000 */
[----:B0-----:R-:W-:-:S10]  /*1180*/  HFMA2 R8, -RZ, RZ, 0, 0 ;  /* 0x00000000ff087431 */ /* 0x001fd400000001ff */
[----:B------:R-:W-:Y:S01]  /*1190*/  @!P0 IADD3 R15, PT, PT, R15, -R6, RZ ;  /* 0x800000060f0f8210 */ /* 0x000fe20007ffe0ff */
[----:B-1----:R-:W-:-:S03]  /*11a0*/  IMAD.MOV R5, RZ, RZ, -R9 ;  /* 0x000000ffff057224 */ /* 0x002fc600078e0a09 */
[----:B------:R-:W-:Y:S01]  /*11b0*/  ISETP.GT.U32.AND P0, PT, R6, R15, PT ;  /* 0x0000000f0600720c */ /* 0x000fe20003f04070 */
[----:B------:R-:W-:-:S04]  /*11c0*/  IMAD R5, R5, R4, RZ ;  /* 0x0000000405057224 */ /* 0x000fc800078e02ff */
[----:B------:R-:W-:-:S08]  /*11d0*/  IMAD.HI.U32 R8, R9, R5, R8 ;  /* 0x0000000509087227 */ /* 0x000fd000078e0008 */
[----:B------:R-:W-:-:S05]  /*11e0*/  @!P0 IMAD.IADD R15, R15, 0x1, -R6 ;  /* 0x000000010f0f8824 */ /* 0x000fca00078e0a06 */
[----:B------:R-:W-:-:S05]  /*11f0*/  MOV R6, R15 ;  /* 0x0000000f00067202 */ /* 0x000fca0000000f00 */
[----:B------:R-:W-:Y:S01]  /*1200*/  @!P1 IMAD.MOV R6, RZ, RZ, -R6 ;  /* 0x000000ffff069224 */ /* 0x000fe200078e0a06 */
[----:B------:R-:W-:Y:S02]  /*1210*/  @!P2 LOP3.LUT R6, RZ, R10, RZ, 0x33, !PT ;  /* 0x0000000aff06a212 */ /* 0x000fe400078e33ff */
[----:B------:R-:W-:Y:S02]  /*1220*/  ISETP.NE.AND P2, PT, R3, RZ, PT ;  /* 0x000000ff0300720c */ /* 0x000fe40003f45270 */
[----:B------:R-:W-:Y:S01]  /*1230*/  IABS R12, R6 ;  /* 0x00000006000c7213 */ /* 0x000fe20000000000 */
[----:B------:R-:W-:Y:S01]  /*1240*/  IMAD R10, R10, R13, R6 ;  /* 0x0000000d0a0a7224 */ /* 0x000fe200078e0206 */
[----:B------:R-:W-:-:S03]  /*1250*/  ISETP.GE.AND P1, PT, R6, RZ, PT ;  /* 0x000000ff0600720c */ /* 0x000fc60003f26270 */
[----:B------:R-:W-:-:S04]  /*1260*/  IMAD.MOV.U32 R9, RZ, RZ, R12 ;  /* 0x000000ffff097224 */ /* 0x000fc800078e000c */
[----:B------:R-:W-:-:S04]  /*1270*/  IMAD.HI.U32 R5, R8, R9, RZ ;  /* 0x0000000908057227 */ /* 0x000fc800078e00ff */
[----:B------:R-:W-:-:S04]  /*1280*/  IMAD.MOV R5, RZ, RZ, -R5 ;  /* 0x000000ffff057224 */ /* 0x000fc800078e0a05 */
[C---:B------:R-:W-:Y:S02]  /*1290*/  IMAD R5, R4.reuse, R5, R9 ;  /* 0x0000000504057224 */ /* 0x040fe400078e0209 */
[----:B------:R-:W0:Y:S03]  /*12a0*/  LDC.64 R8, c[0x0][0x380] ;  /* 0x0000e000ff087b82 */ /* 0x000e260000000a00 */
[----:B------:R-:W-:-:S13]  /*12b0*/  ISETP.GT.U32.AND P0, PT, R4, R5, PT ;  /* 0x000000050400720c */ /* 0x000fda0003f04070 */
[----:B------:R-:W-:-:S04]  /*12c0*/  @!P0 IADD3 R5, PT, PT, R5, -R4, RZ ;  /* 0x8000000405058210 */ /* 0x000fc80007ffe0ff */
[----:B------:R-:W-:-:S13]  /*12d0*/  ISETP.GT.U32.AND P0, PT, R4, R5, PT ;  /* 0x000000050400720c */ /* 0x000fda0003f04070 */
[----:B------:R-:W-:-:S04]  /*12e0*/  @!P0 IMAD.IADD R5, R5, 0x1, -R4 ;  /* 0x0000000105058824 */ /* 0x000fc800078e0a04 */
[----:B------:R-:W-:Y:S01]  /*12f0*/  @!P1 IMAD.MOV R5, RZ, RZ, -R5 ;  /* 0x000000ffff059224 */ /* 0x000fe200078e0a05 */
[----:B------:R-:W-:-:S04]  /*1300*/  @!P2 LOP3.LUT R5, RZ, R3, RZ, 0x33, !PT ;  /* 0x00000003ff05a212 */ /* 0x000fc800078e33ff */
[----:B------:R-:W-:-:S05]  /*1310*/  IADD3 R5, PT, PT, -R5, R10, R11 ;  /* 0x0000000a05057210 */ /* 0x000fca0007ffe10b */
[----:B0-----:R-:W-:-:S05]  /*1320*/  IMAD.WIDE R4, R5, 0x4, R8 ;  /* 0x0000000405047825 */ /* 0x001fca00078e0208 */
[----:B------:R-:W2:Y:S01]  /*1330*/  LDG.E R12, desc[UR6][R4.64] ;  /* 0x00000006040c7981 */ /* 0x000ea2000c1e1900 */
[----:B------:R-:W-:-:S05]  /*1340*/  IMAD.WIDE R6, R7, 0x4, R4 ;  /* 0x0000000407067825 */ /* 0x000fca00078e0204 */
[----:B------:R-:W3:Y:S01]  /*1350*/  LDG.E R13, desc[UR6][R6.64] ;  /* 0x00000006060d7981 */ /* 0x000ee2000c1e1900 */
[----:B------:R-:W-:Y:S01]  /*1360*/  MOV R8, 0x37cbac00 ;  /* 0x37cbac0000087802 */ /* 0x000fe20000000f00 */
[----:B------:R-:W-:Y:S01]  /*1370*/  FMUL R3, R0, R0 ;  /* 0x0000000000037220 */ /* 0x000fe20000400000 */
[----:B------:R-:W-:-:S03]  /*1380*/  IMAD.MOV.U32 R10, RZ, RZ, 0x394d4153 ;  /* 0x394d4153ff0a7424 */ /* 0x000fc600078e00ff */
[C---:B------:R-:W-:Y:S01]  /*1390*/  FFMA R8, R3.reuse, R8, -0.0013887860113754868507 ;  /* 0xbab607ed03087423 */ /* 0x040fe20000000008 */
[----:B------:R-:W-:-:S03]  /*13a0*/  FFMA R10, R3, -R10, 0.0083327032625675201416 ;  /* 0x3c0885e4030a7423 */ /* 0x000fc6000000080a */
[C---:B------:R-:W-:Y:S01]  /*13b0*/  FFMA R8, R3.reuse, R8, 0.041666727513074874878 ;  /* 0x3d2aaabb03087423 */ /* 0x040fe20000000008 */
[C---:B------:R-:W-:Y:S01]  /*13c0*/  FFMA R9, R3.reuse, R0, RZ ;  /* 0x0000000003097223 */ /* 0x040fe200000000ff */
[C---:B------:R-:W-:Y:S01]  /*13d0*/  FFMA R10, R3.reuse, R10, -0.16666662693023681641 ;  /* 0xbe2aaaa8030a7423 */ /* 0x040fe2000000000a */
[C---:B------:R-:W-:Y:S01]  /*13e0*/  LOP3.LUT R11, R2.reuse, 0x1, RZ, 0xc0, !PT ;  /* 0x00000001020b7812 */ /* 0x040fe200078ec0ff */
[----:B------:R-:W-:Y:S02]  /*13f0*/  FFMA R8, R3, R8, -0.4999999701976776123 ;  /* 0xbeffffff03087423 */ /* 0x000fe40000000008 */
[----:B------:R-:W-:Y:S01]  /*1400*/  FFMA R9, R9, R10, R0 ;  /* 0x0000000a09097223 */ /* 0x000fe20000000000 */
[----:B------:R-:W-:Y:S01]  /*1410*/  ISETP.NE.U32.AND P0, PT, R11, 0x1, PT ;  /* 0x000000010b00780c */ /* 0x000fe20003f05070 */
[----:B------:R-:W-:Y:S01]  /*1420*/  FFMA R8, R3, R8, 1 ;  /* 0x3f80000003087423 */ /* 0x000fe20000000008 */
[C---:B------:R-:W-:Y:S01]  /*1430*/  VIADD R3, R2.reuse, 0x1 ;  /* 0x0000000102037836 */ /* 0x040fe20000000000 */
[----:B------:R-:W-:-:S03]  /*1440*/  LOP3.LUT P1, RZ, R2, 0x2, RZ, 0xc0, !PT ;  /* 0x0000000202ff7812 */ /* 0x000fc6000782c0ff */
[----:B------:R-:W-:Y:S02]  /*1450*/  FSEL R0, R8, R9, !P0 ;  /* 0x0000000908007208 */ /* 0x000fe40004000000 */
[----:B------:R-:W-:Y:S02]  /*1460*/  LOP3.LUT P2, RZ, R3, 0x2, RZ, 0xc0, !PT ;  /* 0x0000000203ff7812 */ /* 0x000fe4000784c0ff */
[----:B------:R-:W-:Y:S02]  /*1470*/  FSEL R8, R9, R8, !P0 ;  /* 0x0000000809087208 */ /* 0x000fe40004000000 */
[----:B------:R-:W-:Y:S02]  /*1480*/  FSEL R0, R0, -R0, !P1 ;  /* 0x8000000000007208 */ /* 0x000fe40004800000 */
[----:B------:R-:W-:-:S03]  /*1490*/  FSEL R8, R8, -R8, !P2 ;  /* 0x8000000808087208 */ /* 0x000fc60005000000 */
[C---:B---3--:R-:W-:Y:S01]  /*14a0*/  FMUL R3, R0.reuse, R13 ;  /* 0x0000000d00037220 */ /* 0x048fe20000400000 */
[----:B--2---:R-:W-:-:S03]  /*14b0*/  FMUL R0, R0, R12 ;  /* 0x0000000c00007220 */ /* 0x004fc60000400000 */
[C---:B------:R-:W-:Y:S01]  /*14c0*/  FFMA R3, R8.reuse, R12, -R3 ;  /* 0x0000000c08037223 */ /* 0x040fe20000000803 */
[----:B------:R-:W-:-:S04]  /*14d0*/  FFMA R13, R8, R13, R0 ;  /* 0x0000000d080d7223 */ /* 0x000fc80000000000 */
[----:B------:R-:W-:Y:S04]  /*14e0*/  STG.E desc[UR6][R4.64], R3 ;  /* 0x0000000304007986 */ /* 0x000fe8000c101906 */
[----:B------:R-:W-:Y:S01]  /*14f0*/  STG.E desc[UR6][R6.64], R13 ;  /* 0x0000000d06007986 */ /* 0x000fe2000c101906 */
[----:B------:R-:W-:Y:S05]  /*1500*/  EXIT ;  /* 0x000000000000794d */ /* 0x000fea0003800000 */
        .weak           $__internal_1_$__cuda_sm3x_div_rn_noftz_f32_slowpath
        .type           $__internal_1_$__cuda_sm3x_div_rn_noftz_f32_slowpath,@function
        .size           $__internal_1_$__cuda_sm3x_div_rn_noftz_f32_slowpath,(.L_x_112 - $__internal_1_$__cuda_sm3x_div_rn_noftz_f32_slowpath)
$__internal_1_$__cuda_sm3x_div_rn_noftz_f32_slowpath:
[----:B------:R-:W-:Y:S01]  /*1510*/  SHF.R.U32.HI R8, RZ, 0x17, R3 ;  /* 0x00000017ff087819 */ /* 0x000fe20000011603 */
[----:B------:R-:W-:Y:S01]  /*1520*/  BSSY.RECONVERGENT B1, `(.L_x_18) ;  /* 0x0000062000017945 */ /* 0x000fe20003800200 */
[----:B------:R-:W-:Y:S02]  /*1530*/  SHF.R.U32.HI R6, RZ, 0x17, R0 ;  /* 0x00000017ff067819 */ /* 0x000fe40000011600 */
[----:B------:R-:W-:Y:S02]  /*1540*/  LOP3.LUT R8, R8, 0xff, RZ, 0xc0, !PT ;  /* 0x000000ff08087812 */ /* 0x000fe400078ec0ff */
[----:B------:R-:W-:Y:S02]  /*1550*/  LOP3.LUT R16, R6, 0xff, RZ, 0xc0, !PT ;  /* 0x000000ff06107812 */ /* 0x000fe400078ec0ff */
[----:B------:R-:W-:-:S03]  /*1560*/  IADD3 R14, PT, PT, R8, -0x1, RZ ;  /* 0xffffffff080e7810 */ /* 0x000fc60007ffe0ff */
[----:B------:R-:W-:Y:S01]  /*1570*/  VIADD R12, R16, 0xffffffff ;  /* 0xffffffff100c7836 */ /* 0x000fe20000000000 */
[----:B------:R-:W-:-:S04]  /*1580*/  ISETP.GT.U32.AND P0, PT, R14, 0xfd, PT ;  /* 0x000000fd0e00780c */ /* 0x000fc80003f04070 */
[----:B------:R-:W-:-:S13]  /*1590*/  ISETP.GT.U32.OR P0, PT, R12, 0xfd, P0 ;  /* 0x000000fd0c00780c */ /* 0x000fda0000704470 */
[----:B------:R-:W-:Y:S01]  /*15a0*/  @!P0 IMAD.MOV.U32 R6, RZ, RZ, RZ ;  /* 0x000000ffff068224 */ /* 0x000fe200078e00ff */
[----:B------:R-:W-:Y:S06]  /*15b0*/  @!P0 BRA `(.L_x_19) ;  /* 0x00000000005c8947 */ /* 0x000fec0003800000 */
[----:B------:R-:W-:Y:S02]  /*15c0*/  FSETP.GTU.FTZ.AND P0, PT, |R0|, +INF , PT ;  /* 0x7f8000000000780b */ /* 0x000fe40003f1c200 */
[----:B------:R-:W-:-:S04]  /*15d0*/  FSETP.GTU.FTZ.AND P1, PT, |R3|, +INF , PT ;  /* 0x7f8000000300780b */ /* 0x000fc80003f3c200 */
[----:B------:R-:W-:-:S13]  /*15e0*/  PLOP3.LUT P0, PT, P0, P1, PT, 0xf8, 0x8f ;  /* 0x00000000008f781c */ /* 0x000fda0000703f70 */
[----:B------:R-:W-:Y:S05]  /*15f0*/  @P0 BRA `(.L_x_20) ;  /* 0x00000004004c0947 */ /* 0x000fea0003800000 */
[----:B------:R-:W-:-:S13]  /*1600*/  LOP3.LUT P0, RZ, R3, 0x7fffffff, R0, 0xc8, !PT ;  /* 0x7fffffff03ff7812 */ /* 0x000fda000780c800 */
[----:B------:R-:W-:Y:S05]  /*1610*/  @!P0 BRA `(.L_x_21) ;  /* 0x00000004003c8947 */ /* 0x000fea0003800000 */
[C---:B------:R-:W-:Y:S02]  /*1620*/  FSETP.NEU.FTZ.AND P1, PT, |R0|.reuse, +INF , PT ;  /* 0x7f8000000000780b */ /* 0x040fe40003f3d200 */
[----:B------:R-:W-:Y:S02]  /*1630*/  FSETP.NEU.FTZ.AND P2, PT, |R3|, +INF , PT ;  /* 0x7f8000000300780b */ /* 0x000fe40003f5d200 */
[----:B------:R-:W-:-:S11]  /*1640*/  FSETP.NEU.FTZ.AND P0, PT, |R0|, +INF , PT ;  /* 0x7f8000000000780b */ /* 0x000fd60003f1d200 */
[----:B------:R-:W-:Y:S05]  /*1650*/  @!P2 BRA !P1, `(.L_x_21) ;  /* 0x00000004002ca947 */ /* 0x000fea0004800000 */
[----:B------:R-:W-:-:S04]  /*1660*/  LOP3.LUT P1, RZ, R0, 0x7fffffff, RZ, 0xc0, !PT ;  /* 0x7fffffff00ff7812 */ /* 0x000fc8000782c0ff */
[----:B------:R-:W-:-:S13]  /*1670*/  PLOP3.LUT P1, PT, P2, P1, PT, 0x2f, 0xf2 ;  /* 0x0000000000f2781c */ /* 0x000fda0001722577 */
[----:B------:R-:W-:Y:S05]  /*1680*/  @P1 BRA `(.L_x_22) ;  /* 0x0000000400181947 */ /* 0x000fea0003800000 */
[----:B------:R-:W-:-:S04]  /*1690*/  LOP3.LUT P1, RZ, R3, 0x7fffffff, RZ, 0xc0, !PT ;  /* 0x7fffffff03ff7812 */ /* 0x000fc8000782c0ff */
[----:B------:R-:W-:-:S13]  /*16a0*/  PLOP3.LUT P0, PT, P0, P1, PT, 0x2f, 0xf2 ;  /* 0x0000000000f2781c */ /* 0x000fda0000702577 */
[----:B------:R-:W-:Y:S05]  /*16b0*/  @P0 BRA `(.L_x_23) ;  /* 0x0000000400000947 */ /* 0x000fea0003800000 */
[----:B------:R-:W-:Y:S02]  /*16c0*/  ISETP.GE.AND P0, PT, R12, RZ, PT ;  /* 0x000000ff0c00720c */ /* 0x000fe40003f06270 */
[----:B------:R-:W-:-:S11]  /*16d0*/  ISETP.GE.AND P1, PT, R14, RZ, PT ;  /* 0x000000ff0e00720c */ /* 0x000fd60003f26270 */
[----:B------:R-:W-:Y:S01]  /*16e0*/  @P0 MOV R6, RZ ;  /* 0x000000ff00060202 */ /* 0x000fe20000000f00 */
[----:B------:R-:W-:Y:S02]  /*16f0*/  @!P0 IMAD.MOV.U32 R6, RZ, RZ, -0x40 ;  /* 0xffffffc0ff068424 */ /* 0x000fe400078e00ff */
[----:B------:R-:W-:Y:S01]  /*1700*/  @!P0 FFMA R0, R0, 1.84467440737095516160e+19, RZ ;  /* 0x5f80000000008823 */ /* 0x000fe200000000ff */
[----:B------:R-:W-:Y:S01]  /*1710*/  @!P1 FFMA R3, R3, 1.84467440737095516160e+19, RZ ;  /* 0x5f80000003039823 */ /* 0x000fe200000000ff */
[----:B------:R-:W-:-:S07]  /*1720*/  @!P1 VIADD R6, R6, 0x40 ;  /* 0x0000004006069836 */ /* 0x000fce0000000000 */
.L_x_19:
[----:B------:R-:W-:Y:S01]  /*1730*/  LEA R12, R8, 0xc0800000, 0x17 ;  /* 0xc0800000080c7811 */ /* 0x000fe200078eb8ff */
[----:B------:R-:W-:Y:S03]  /*1740*/  BSSY.RECONVERGENT B2, `(.L_x_24) ;  /* 0x0000036000027945 */ /* 0x000fe60003800200 */
[----:B------:R-:W-:Y:S01]  /*1750*/  IADD3 R12, PT, PT, -R12, R3, RZ ;  /* 0x000000030c0c7210 */ /* 0x000fe20007ffe1ff */
[----:B------:R-:W-:-:S03]  /*1760*/  VIADD R3, R16, 0xffffff81 ;  /* 0xffffff8110037836 */ /* 0x000fc60000000000 */
[----:B------:R-:W0:Y:S01]  /*1770*/  MUFU.RCP R14, R12 ;  /* 0x0000000c000e7308 */ /* 0x000e220000001000 */
[----:B------:R-:W-:Y:S01]  /*1780*/  FADD.FTZ R15, -R12, -RZ ;  /* 0x800000ff0c0f7221 */ /* 0x000fe20000010100 */
[----:B------:R-:W-:-:S03]  /*1790*/  IMAD R0, R3, -0x800000, R0 ;  /* 0xff80000003007824 */ /* 0x000fc600078e0200 */
[----:B0-----:R-:W-:-:S04]  /*17a0*/  FFMA R17, R14, R15, 1 ;  /* 0x3f8000000e117423 */ /* 0x001fc8000000000f */
[----:B------:R-:W-:-:S04]  /*17b0*/  FFMA R19, R14, R17, R14 ;  /* 0x000000110e137223 */ /* 0x000fc8000000000e */
[----:B------:R-:W-:-:S04]  /*17c0*/  FFMA R14, R0, R19, RZ ;  /* 0x00000013000e7223 */ /* 0x000fc800000000ff */
[----:B------:R-:W-:-:S04]  /*17d0*/  FFMA R17, R15, R14, R0 ;  /* 0x0000000e0f117223 */ /* 0x000fc80000000000 */
[----:B------:R-:W-:-:S04]  /*17e0*/  FFMA R14, R19, R17, R14 ;  /* 0x00000011130e7223 */ /* 0x000fc8000000000e */
[----:B------:R-:W-:Y:S01]  /*17f0*/  FFMA R17, R15, R14, R0 ;  /* 0x0000000e0f117223 */ /* 0x000fe20000000000 */
[----:B------:R-:W-:-:S03]  /*1800*/  IADD3 R15, PT, PT, R3, 0x7f, -R8 ;  /* 0x0000007f030f7810 */ /* 0x000fc60007ffe808 */
[----:B------:R-:W-:Y:S02]  /*1810*/  FFMA R0, R19, R17, R14 ;  /* 0x0000001113007223 */ /* 0x000fe4000000000e */
[----:B------:R-:W-:-:S03]  /*1820*/  IMAD.IADD R15, R15, 0x1, R6 ;  /* 0x000000010f0f7824 */ /* 0x000fc600078e0206 */
[----:B------:R-:W-:-:S04]  /*1830*/  SHF.R.U32.HI R3, RZ, 0x17, R0 ;  /* 0x00000017ff037819 */ /* 0x000fc80000011600 */
[----:B------:R-:W-:-:S04]  /*1840*/  LOP3.LUT R3, R3, 0xff, RZ, 0xc0, !PT ;  /* 0x000000ff03037812 */ /* 0x000fc800078ec0ff */
[----:B------:R-:W-:-:S05]  /*1850*/  IADD3 R12, PT, PT, R3, R15, RZ ;  /* 0x0000000f030c7210 */ /* 0x000fca0007ffe0ff */
[----:B------:R-:W-:-:S05]  /*1860*/  VIADD R3, R12, 0xffffffff ;  /* 0xffffffff0c037836 */ /* 0x000fca0000000000 */
[----:B------:R-:W-:-:S13]  /*1870*/  ISETP.GE.U32.AND P0, PT, R3, 0xfe, PT ;  /* 0x000000fe0300780c */ /* 0x000fda0003f06070 */
[----:B------:R-:W-:Y:S05]  /*1880*/  @!P0 BRA `(.L_x_25) ;  /* 0x0000000000808947 */ /* 0x000fea0003800000 */
[----:B------:R-:W-:-:S13]  /*1890*/  ISETP.GT.AND P0, PT, R12, 0xfe, PT ;  /* 0x000000fe0c00780c */ /* 0x000fda0003f04270 */
[----:B------:R-:W-:Y:S05]  /*18a0*/  @P0 BRA `(.L_x_26) ;  /* 0x00000000006c0947 */ /* 0x000fea0003800000 */
[----:B------:R-:W-:-:S13]  /*18b0*/  ISETP.GE.AND P0, PT, R12, 0x1, PT ;  /* 0x000000010c00780c */ /* 0x000fda0003f06270 */
[----:B------:R-:W-:Y:S05]  /*18c0*/  @P0 BRA `(.L_x_27) ;  /* 0x0000000000740947 */ /* 0x000fea0003800000 */
[----:B------:R-:W-:Y:S02]  /*18d0*/  ISETP.GE.AND P0, PT, R12, -0x18, PT ;  /* 0xffffffe80c00780c */ /* 0x000fe40003f06270 */
[----:B------:R-:W-:-:S11]  /*18e0*/  LOP3.LUT R0, R0, 0x80000000, RZ, 0xc0, !PT ;  /* 0x8000000000007812 */ /* 0x000fd600078ec0ff */
[----:B------:R-:W-:Y:S05]  /*18f0*/  @!P0 BRA `(.L_x_27) ;  /* 0x0000000000688947 */ /* 0x000fea0003800000 */
[CCC-:B------:R-:W-:Y:S01]  /*1900*/  FFMA.RZ R3, R19.reuse, R17.reuse, R14.reuse ;  /* 0x0000001113037223 */ /* 0x1c0fe2000000c00e */
[C---:B------:R-:W-:Y:S02]  /*1910*/  VIADD R15, R12.reuse, 0x20 ;  /* 0x000000200c0f7836 */ /* 0x040fe40000000000 */
[-CC-:B------:R-:W-:Y:S01]  /*1920*/  FFMA.RM R6, R19, R17.reuse, R14.reuse ;  /* 0x0000001113067223 */ /* 0x180fe2000000400e */
[C---:B------:R-:W-:Y:S02]  /*1930*/  ISETP.NE.AND P2, PT, R12.reuse, RZ, PT ;  /* 0x000000ff0c00720c */ /* 0x040fe40003f45270 */
[----:B------:R-:W-:Y:S01]  /*1940*/  LOP3.LUT R8, R3, 0x7fffff, RZ, 0xc0, !PT ;  /* 0x007fffff03087812 */ /* 0x000fe200078ec0ff */
[----:B------:R-:W-:Y:S01]  /*1950*/  FFMA.RP R3, R19, R17, R14 ;  /* 0x0000001113037223 */ /* 0x000fe2000000800e */
[----:B------:R-:W-:Y:S02]  /*1960*/  ISETP.NE.AND P1, PT, R12, RZ, PT ;  /* 0x000000ff0c00720c */ /* 0x000fe40003f25270 */
[----:B------:R-:W-:-:S02]  /*1970*/  LOP3.LUT R8, R8, 0x800000, RZ, 0xfc, !PT ;  /* 0x0080000008087812 */ /* 0x000fc400078efcff */
[----:B------:R-:W-:Y:S02]  /*1980*/  IADD3 R12, PT, PT, -R12, RZ, RZ ;  /* 0x000000ff0c0c7210 */ /* 0x000fe40007ffe1ff */
[----:B------:R-:W-:Y:S02]  /*1990*/  SHF.L.U32 R15, R8, R15, RZ ;  /* 0x0000000f080f7219 */ /* 0x000fe400000006ff */
[----:B------:R-:W-:Y:S02]  /*19a0*/  FSETP.NEU.FTZ.AND P0, PT, R3, R6, PT ;  /* 0x000000060300720b */ /* 0x000fe40003f1d000 */
[----:B------:R-:W-:Y:S02]  /*19b0*/  SEL R3, R12, RZ, P2 ;  /* 0x000000ff0c037207 */ /* 0x000fe40001000000 */
[----:B------:R-:W-:Y:S02]  /*19c0*/  ISETP.NE.AND P1, PT, R15, RZ, P1 ;  /* 0x000000ff0f00720c */ /* 0x000fe40000f25270 */
[----:B------:R-:W-:-:S02]  /*19d0*/  SHF.R.U32.HI R3, RZ, R3, R8 ;  /* 0x00000003ff037219 */ /* 0x000fc40000011608 */
[----:B------:R-:W-:Y:S02]  /*19e0*/  PLOP3.LUT P0, PT, P0, P1, PT, 0xf8, 0x8f ;  /* 0x00000000008f781c */ /* 0x000fe40000703f70 */
[----:B------:R-:W-:Y:S02]  /*19f0*/  SHF.R.U32.HI R15, RZ, 0x1, R3 ;  /* 0x00000001ff0f7819 */ /* 0x000fe40000011603 */
[----:B------:R-:W-:-:S04]  /*1a00*/  SEL R6, RZ, 0x1, !P0 ;  /* 0x00000001ff067807 */ /* 0x000fc80004000000 */
[----:B------:R-:W-:-:S04]  /*1a10*/  LOP3.LUT R6, R6, 0x1, R15, 0xf8, !PT ;  /* 0x0000000106067812 */ /* 0x000fc800078ef80f */
[----:B------:R-:W-:-:S05]  /*1a20*/  LOP3.LUT R6, R6, R3, RZ, 0xc0, !PT ;  /* 0x0000000306067212 */ /* 0x000fca00078ec0ff */
[----:B------:R-:W-:-:S05]  /*1a30*/  IMAD.IADD R15, R15, 0x1, R6 ;  /* 0x000000010f0f7824 */ /* 0x000fca00078e0206 */
[----:B------:R-:W-:Y:S01]  /*1a40*/  LOP3.LUT R0, R15, R0, RZ, 0xfc, !PT ;  /* 0x000000000f007212 */ /* 0x000fe200078efcff */
[----:B------:R-:W-:Y:S06]  /*1a50*/  BRA `(.L_x_27) ;  /* 0x0000000000107947 */ /* 0x000fec0003800000 */
.L_x_26:
[----:B------:R-:W-:-:S04]  /*1a60*/  LOP3.LUT R0, R0, 0x80000000, RZ, 0xc0, !PT ;  /* 0x8000000000007812 */ /* 0x000fc800078ec0ff */
[----:B------:R-:W-:Y:S01]  /*1a70*/  LOP3.LUT R0, R0, 0x7f800000, RZ, 0xfc, !PT ;  /* 0x7f80000000007812 */ /* 0x000fe200078efcff */
[----:B------:R-:W-:Y:S06]  /*1a80*/  BRA `(.L_x_27) ;  /* 0x0000000000047947 */ /* 0x000fec0003800000 */
.L_x_25:
[----:B------:R-:W-:-:S07]  /*1a90*/  IMAD R0, R15, 0x800000, R0 ;  /* 0x008000000f007824 */ /* 0x000fce00078e0200 */
.L_x_27:
[----:B------:R-:W-:Y:S05]  /*1aa0*/  BSYNC.RECONVERGENT B2 ;  /* 0x0000000000027941 */ /* 0x000fea0003800200 */
.L_x_24:
[----:B------:R-:W-:Y:S05]  /*1ab0*/  BRA `(.L_x_28) ;  /* 0x0000000000207947 */ /* 0x000fea0003800000 */
.L_x_23:
[----:B------:R-:W-:-:S04]  /*1ac0*/  LOP3.LUT R0, R3, 0x80000000, R0, 0x48, !PT ;  /* 0x8000000003007812 */ /* 0x000fc800078e4800 */
[----:B------:R-:W-:Y:S01]  /*1ad0*/  LOP3.LUT R0, R0, 0x7f800000, RZ, 0xfc, !PT ;  /* 0x7f80000000007812 */ /* 0x000fe200078efcff */
[----:B------:R-:W-:Y:S06]  /*1ae0*/  BRA `(.L_x_28) ;  /* 0x0000000000147947 */ /* 0x000fec0003800000 */
.L_x_22:
[----:B------:R-:W-:Y:S01]  /*1af0*/  LOP3.LUT R0, R3, 0x80000000, R0, 0x48, !PT ;  /* 0x8000000003007812 */ /* 0x000fe200078e4800 */
[----:B------:R-:W-:Y:S06]  /*1b00*/  BRA `(.L_x_28) ;  /* 0x00000000000c7947 */ /* 0x000fec0003800000 */
.L_x_21:
[----:B------:R-:W0:Y:S01]  /*1b10*/  MUFU.RSQ R0, -QNAN ;  /* 0xffc0000000007908 */ /* 0x000e220000001400 */
[----:B------:R-:W-:Y:S05]  /*1b20*/  BRA `(.L_x_28) ;  /* 0x0000000000047947 */ /* 0x000fea0003800000 */
.L_x_20:
[----:B------:R-:W-:-:S07]  /*1b30*/  FADD.FTZ R0, R0, R3 ;  /* 0x0000000300007221 */ /* 0x000fce0000010000 */
.L_x_28:
[----:B------:R-:W-:Y:S05]  /*1b40*/  BSYNC.RECONVERGENT B1 ;  /* 0x0000000000017941 */ /* 0x000fea0003800200 */
.L_x_18:
[----:B------:R-:W-:Y:S01]  /*1b50*/  MOV R14, R4 ;  /* 0x00000004000e7202 */ /* 0x000fe20000000f00 */
[----:B------:R-:W-:-:S04]  /*1b60*/  IMAD.MOV.U32 R15, RZ, RZ, 0x0 ;  /* 0x00000000ff0f7424 */ /* 0x000fc800078e00ff */
[----:B0-----:R-:W-:Y:S05]  /*1b70*/  RET.REL.NODEC R14 `(rope_kernel) ;  /* 0xffffffe40e207950 */ /* 0x001fea0003c3ffff */
.L_x_29:
        /* <DEDUP_REMOVED lines=16> */
.L_x_112:


//--------------------- .text.rms_norm_kernel     --------------------------
	.section	.text.rms_norm_kernel,"ax",@progbits
	.align	128
        .global         rms_norm_kernel
        .type           rms_norm_kernel,@function
        .size           rms_norm_kernel,(.L_x_114 - rms_norm_kernel)
        .other          rms_norm_kernel,@"STO_CUDA_ENTRY STV_DEFAULT"
rms_norm_kernel:
.text.rms_norm_kernel:
[----:B------:R-:W-:Y:S01]  /*0000*/  LDC R1, c[0x0][0x37c] ;  /* 0x0000df00ff017b82 */ /* 0x000fe20000000800 */
[----:B------:R-:W0:Y:S07]  /*0010*/  S2R R0, SR_TID.X ;  /* 0x0000000000007919 */ /* 0x000e2e0000002100 */
[----:B------:R-:W1:Y:S01]  /*0020*/  S2UR UR4, SR_CTAID.X ;  /* 0x00000000000479c3 */ /* 0x000e620000002500 */
[----:B------:R-:W1:Y:S07]  /*0030*/  LDCU UR5, c[0x0][0x360] ;  /* 0x00006c00ff0577ac */ /* 0x000e6e0008000800 */
[----:B------:R-:W2:Y:S01]  /*0040*/  LDC.64 R2, c[0x0][0x398] ;  /* 0x0000e600ff027b82 */ /* 0x000ea20000000a00 */
[----:B-1----:R-:W-:-:S06]  /*0050*/  UIMAD UR4, UR4, UR5, URZ ;  /* 0x00000005040472a4 */ /* 0x002fcc000f8e02ff */
[----:B0-----:R-:W-:Y:S02]  /*0060*/  VIADD R6, R0, UR4 ;  /* 0x0000000400067c36 */ /* 0x001fe40008000000 */
[----:B--2---:R-:W-:-:S05]  /*0070*/  IMAD R3, R3, R2, RZ ;  /* 0x0000000203037224 */ /* 0x004fca00078e02ff */
[----:B------:R-:W-:-:S13]  /*0080*/  ISETP.GE.AND P0, PT, R6, R3, PT ;  /* 0x000000030600720c */ /* 0x000fda0003f06270 */
[----:B------:R-:W-:Y:S05]  /*0090*/  @P0 EXIT ;  /* 0x000000000000094d */ /* 0x000fea0003800000 */
[----:B------:R-:W-:Y:S01]  /*00a0*/  IABS R8, R2 ;  /* 0x0000000200087213 */ /* 0x000fe20000000000 */
[----:B------:R-:W0:Y:S01]  /*00b0*/  LDCU.64 UR8, c[0x0][0x358] ;  /* 0x00006b00ff0877ac */ /* 0x000e220008000a00 */
[----:B------:R-:W-:Y:S02]  /*00c0*/  IABS R9, R6 ;  /* 0x0000000600097213 */ /* 0x000fe40000000000 */
[----:B------:R-:W1:Y:S01]  /*00d0*/  I2F.RP R3, R8 ;  /* 0x0000000800037306 */ /* 0x000e620000209400 */
[----:B------:R-:W-:-:S07]  /*00e0*/  ISETP.GE.AND P1, PT, R6, RZ, PT ;  /* 0x000000ff0600720c */ /* 0x000fce0003f26270 */
[----:B-1----:R-:W1:Y:S02]  /*00f0*/  MUFU.RCP R3, R3 ;  /* 0x0000000300037308 */ /* 0x002e640000001000 */
[----:B-1----:R-:W-:-:S06]  /*0100*/  VIADD R4, R3, 0xffffffe ;  /* 0x0ffffffe03047836 */ /* 0x002fcc0000000000 */
[----:B------:R1:W2:Y:S02]  /*0110*/  F2I.FTZ.U32.TRUNC.NTZ R5, R4 ;  /* 0x0000000400057305 */ /* 0x0002a4000021f000 */
[----:B-1----:R-:W-:Y:S01]  /*0120*/  IMAD.MOV.U32 R4, RZ, RZ, RZ ;  /* 0x000000ffff047224 */ /* 0x002fe200078e00ff */
[----:B--2---:R-:W-:-:S05]  /*0130*/  IADD3 R7, PT, PT, RZ, -R5, RZ ;  /* 0x80000005ff077210 */ /* 0x004fca0007ffe0ff */
[----:B------:R-:W-:-:S04]  /*0140*/  IMAD R7, R7, R8, RZ ;  /* 0x0000000807077224 */ /* 0x000fc800078e02ff */
[----:B------:R-:W-:Y:S01]  /*0150*/  IMAD.HI.U32 R5, R5, R7, R4 ;  /* 0x0000000705057227 */ /* 0x000fe200078e0004 */
[----:B------:R-:W-:-:S03]  /*0160*/  MOV R7, R9 ;  /* 0x0000000900077202 */ /* 0x000fc60000000f00 */
[----:B------:R-:W-:Y:S02]  /*0170*/  IMAD.MOV.U32 R9, RZ, RZ, RZ ;  /* 0x000000ffff097224 */ /* 0x000fe400078e00ff */
[----:B------:R-:W-:-:S04]  /*0180*/  IMAD.HI.U32 R5, R5, R7, RZ ;  /* 0x0000000705057227 */ /* 0x000fc800078e00ff */
[----:B------:R-:W-:-:S04]  /*0190*/  IMAD.MOV R5, RZ, RZ, -R5 ;  /* 0x000000ffff057224 */ /* 0x000fc800078e0a05 */
[----:B------:R-:W-:-:S05]  /*01a0*/  IMAD R7, R8, R5, R7 ;  /* 0x0000000508077224 */ /* 0x000fca00078e0207 */
[----:B------:R-:W-:-:S13]  /*01b0*/  ISETP.GT.U32.AND P0, PT, R8, R7, PT ;  /* 0x000000070800720c */ /* 0x000fda0003f04070 */
[----:B------:R-:W-:Y:S02]  /*01c0*/  @!P0 IADD3 R7, PT, PT, R7, -R8, RZ ;  /* 0x8000000807078210 */ /* 0x000fe40007ffe0ff */
[----:B------:R-:W-:Y:S02]  /*01d0*/  ISETP.NE.AND P0, PT, R2, RZ, PT ;  /* 0x000000ff0200720c */ /* 0x000fe40003f05270 */
[----:B------:R-:W-:-:S13]  /*01e0*/  ISETP.GT.U32.AND P2, PT, R8, R7, PT ;  /* 0x000000070800720c */ /* 0x000fda0003f44070 */
[----:B------:R-:W-:Y:S01]  /*01f0*/  @!P2 IMAD.IADD R7, R7, 0x1, -R8 ;  /* 0x000000010707a824 */ /* 0x000fe200078e0a08 */
[----:B------:R-:W-:-:S04]  /*0200*/  ISETP.GE.AND P2, PT, R2, 0x1, PT ;  /* 0x000000010200780c */ /* 0x000fc80003f46270 */
[----:B------:R-:W-:Y:S02]  /*0210*/  @!P1 IADD3 R7, PT, PT, -R7, RZ, RZ ;  /* 0x000000ff07079210 */ /* 0x000fe40007ffe1ff */
[----:B------:R-:W-:-:S07]  /*0220*/  @!P0 LOP3.LUT R7, RZ, R2, RZ, 0x33, !PT ;  /* 0x00000002ff078212 */ /* 0x000fce00078e33ff */
[----:B0-----:R-:W-:Y:S05]  /*0230*/  @!P2 BRA `(.L_x_30) ;  /* 0x0000000400a8a947 */ /* 0x001fea0003800000 */
[C---:B------:R-:W-:Y:S02]  /*0240*/  ISETP.GE.U32.AND P0, PT, R2.reuse, 0x10, PT ;  /* 0x000000100200780c */ /* 0x040fe40003f06070 */
[----:B------:R-:W-:Y:S02]  /*0250*/  CS2R R8, SRZ ;  /* 0x0000000000087805 */ /* 0x000fe4000001ff00 */
[----:B------:R-:W-:Y:S02]  /*0260*/  LOP3.LUT R26, R2, 0xf, RZ, 0xc0, !PT ;  /* 0x0000000f021a7812 */ /* 0x000fe400078ec0ff */
[----:B------:R-:W-:Y:S02]  /*0270*/  IADD3 R3, PT, PT, R6, -R7, RZ ;  /* 0x8000000706037210 */ /* 0x000fe40007ffe0ff */
[----:B------:R-:W-:-:S05]  /*0280*/  ISETP.NE.AND P1, PT, R26, RZ, PT ;  /* 0x000000ff1a00720c */ /* 0x000fca0003f25270 */
[----:B------:R-:W-:Y:S08]  /*0290*/  @!P0 BRA `(.L_x_31) ;  /* 0x0000000000b88947 */ /* 0x000ff00003800000 */
[----:B------:R-:W0:Y:S01]  /*02a0*/  LDCU.64 UR6, c[0x0][0x380] ;  /* 0x00007000ff0677ac */ /* 0x000e220008000a00 */
[----:B------:R-:W-:Y:S01]  /*02b0*/  LOP3.LUT R8, R2, 0x7ffffff0, RZ, 0xc0, !PT ;  /* 0x7ffffff002087812 */ /* 0x000fe200078ec0ff */
[----:B------:R-:W-:Y:S01]  /*02c0*/  IMAD.MOV.U32 R9, RZ, RZ, RZ ;  /* 0x000000ffff097224 */ /* 0x000fe200078e00ff */
[----:B------:R-:W-:-:S03]  /*02d0*/  MOV R10, R3 ;  /* 0x00000003000a7202 */ /* 0x000fc60000000f00 */
[----:B------:R-:W-:Y:S01]  /*02e0*/  IMAD.MOV R25, RZ, RZ, -R8 ;  /* 0x000000ffff197224 */ /* 0x000fe200078e0a08 */
[----:B0-----:R-:W-:-:S04]  /*02f0*/  UIADD3 UR5, UP0, UPT, UR6, 0x20, URZ ;  /* 0x0000002006057890 */ /* 0x001fc8000ff1e0ff */
[----:B------:R-:W-:-:S12]  /*0300*/  UIADD3.X UR6, UPT, UPT, URZ, UR7, URZ, UP0, !UPT ;  /* 0x00000007ff067290 */ /* 0x000fd800087fe4ff */
.L_x_32:
[----:B------:R-:W-:Y:S01]  /*0310*/  MOV R4, UR5 ;  /* 0x0000000500047c02 */ /* 0x000fe20008000f00 */
[----:B------:R-:W-:-:S04]  /*0320*/  IMAD.U32 R5, RZ, RZ, UR6 ;  /* 0x00000006ff057e24 */ /* 0x000fc8000f8e00ff */
[----:B------:R-:W-:-:S05]  /*0330*/  IMAD.WIDE R4, R10, 0x4, R4 ;  /* 0x000000040a047825 */ /* 0x000fca00078e0204 */
[----:B------:R-:W2:Y:S04]  /*0340*/  LDG.E R24, desc[UR8][R4.64+-0x20] ;  /* 0xffffe00804187981 */ /* 0x000ea8000c1e1900 */
[----:B------:R-:W3:Y:S04]  /*0350*/  LDG.E R27, desc[UR8][R4.64+-0x1c] ;  /* 0xffffe408041b7981 */ /* 0x000ee8000c1e1900 */
[----:B------:R-:W4:Y:S04]  /*0360*/  LDG.E R22, desc[UR8][R4.64+-0x18] ;  /* 0xffffe80804167981 */ /* 0x000f28000c1e1900 */
[----:B------:R-:W5:Y:S04]  /*0370*/  LDG.E R21, desc[UR8][R4.64+-0x14] ;  /* 0xffffec0804157981 */ /* 0x000f68000c1e1900 */
        /* <DEDUP_REMOVED lines=10> */
[----:B------:R-:W5:Y:S01]  /*0420*/  LDG.E R23, desc[UR8][R4.64+0x1c] ;  /* 0x00001c0804177981 */ /* 0x000f62000c1e1900 */
[----:B--2---:R-:W-:-:S03]  /*0430*/  FFMA R24, R24, R24, R9 ;  /* 0x0000001818187223 */ /* 0x004fc60000000009 */
[----:B------:R-:W2:Y:S01]  /*0440*/  LDG.E R9, desc[UR8][R4.64+0x18] ;  /* 0x0000180804097981 */ /* 0x000ea2000c1e1900 */
[----:B---3--:R-:W-:-:S04]  /*0450*/  FFMA R27, R27, R27, R24 ;  /* 0x0000001b1b1b7223 */ /* 0x008fc80000000018 */
[----:B----4-:R-:W-:-:S04]  /*0460*/  FFMA R22, R22, R22, R27 ;  /* 0x0000001616167223 */ /* 0x010fc8000000001b */
[----:B-----5:R-:W-:-:S04]  /*0470*/  FFMA R21, R21, R21, R22 ;  /* 0x0000001515157223 */ /* 0x020fc80000000016 */
[----:B------:R-:W-:-:S04]  /*0480*/  FFMA R20, R20, R20, R21 ;  /* 0x0000001414147223 */ /* 0x000fc80000000015 */
[----:B------:R-:W-:-:S04]  /*0490*/  FFMA R19, R19, R19, R20 ;  /* 0x0000001313137223 */ /* 0x000fc80000000014 */
[----:B------:R-:W-:-:S04]  /*04a0*/  FFMA R18, R18, R18, R19 ;  /* 0x0000001212127223 */ /* 0x000fc80000000013 */
[----:B------:R-:W-:-:S04]  /*04b0*/  FFMA R17, R17, R17, R18 ;  /* 0x0000001111117223 */ /* 0x000fc80000000012 */
[----:B------:R-:W-:-:S04]  /*04c0*/  FFMA R16, R16, R16, R17 ;  /* 0x0000001010107223 */ /* 0x000fc80000000011 */
[----:B------:R-:W-:Y:S01]  /*04d0*/  FFMA R15, R15, R15, R16 ;  /* 0x0000000f0f0f7223 */ /* 0x000fe20000000010 */
[----:B------:R-:W-:-:S03]  /*04e0*/  IADD3 R25, PT, PT, R25, 0x10, RZ ;  /* 0x0000001019197810 */ /* 0x000fc60007ffe0ff */
[----:B------:R-:W-:Y:S01]  /*04f0*/  FFMA R14, R14, R14, R15 ;  /* 0x0000000e0e0e7223 */ /* 0x000fe2000000000f */
[----:B------:R-:W-:-:S03]  /*0500*/  ISETP.NE.AND P0, PT, R25, RZ, PT ;  /* 0x000000ff1900720c */ /* 0x000fc60003f05270 */
[----:B------:R-:W-:-:S04]  /*0510*/  FFMA R13, R13, R13, R14 ;  /* 0x0000000d0d0d7223 */ /* 0x000fc8000000000e */
[----:B------:R-:W-:-:S04]  /*0520*/  FFMA R12, R12, R12, R13 ;  /* 0x0000000c0c0c7223 */ /* 0x000fc8000000000d */
[----:B------:R-:W-:Y:S01]  /*0530*/  FFMA R12, R11, R11, R12 ;  /* 0x0000000b0b0c7223 */ /* 0x000fe2000000000c */
[----:B------:R-:W-:-:S03]  /*0540*/  VIADD R10, R10, 0x10 ;  /* 0x000000100a0a7836 */ /* 0x000fc60000000000 */
[----:B--2---:R-:W-:-:S04]  /*0550*/  FFMA R12, R9, R9, R12 ;  /* 0x00000009090c7223 */ /* 0x004fc8000000000c */
[----:B------:R-:W-:Y:S01]  /*0560*/  FFMA R9, R23, R23, R12 ;  /* 0x0000001717097223 */ /* 0x000fe2000000000c */
[----:B------:R-:W-:Y:S06]  /*0570*/  @P0 BRA `(.L_x_32) ;  /* 0xfffffffc00640947 */ /* 0x000fec000383ffff */
.L_x_31:
[----:B------:R-:W-:Y:S05]  /*0580*/  @!P1 BRA `(.L_x_30) ;  /* 0x0000000000d49947 */ /* 0x000fea0003800000 */
[----:B------:R-:W-:Y:S02]  /*0590*/  ISETP.GE.U32.AND P0, PT, R26, 0x8, PT ;  /* 0x000000081a00780c */ /* 0x000fe40003f06070 */
[----:B------:R-:W-:-:S04]  /*05a0*/  LOP3.LUT R13, R2, 0x7, RZ, 0xc0, !PT ;  /* 0x00000007020d7812 */ /* 0x000fc800078ec0ff */
[----:B------:R-:W-:-:S07]  /*05b0*/  ISETP.NE.AND P1, PT, R13, RZ, PT ;  /* 0x000000ff0d00720c */ /* 0x000fce0003f25270 */
[----:B------:R-:W-:Y:S06]  /*05c0*/  @!P0 BRA `(.L_x_33) ;  /* 0x0000000000508947 */ /* 0x000fec0003800000 */
[----:B------:R-:W0:Y:S01]  /*05d0*/  LDC.64 R4, c[0x0][0x380] ;  /* 0x0000e000ff047b82 */ /* 0x000e220000000a00 */
[----:B------:R-:W-:-:S05]  /*05e0*/  IADD3 R11, PT, PT, R3, R8, RZ ;  /* 0x00000008030b7210 */ /* 0x000fca0007ffe0ff */
[----:B0-----:R-:W-:-:S05]  /*05f0*/  IMAD.WIDE R4, R11, 0x4, R4 ;  /* 0x000000040b047825 */ /* 0x001fca00078e0204 */
[----:B------:R-:W2:Y:S04]  /*0600*/  LDG.E R10, desc[UR8][R4.64] ;  /* 0x00000008040a7981 */ /* 0x000ea8000c1e1900 */
[----:B------:R-:W3:Y:S04]  /*0610*/  LDG.E R12, desc[UR8][R4.64+0x4] ;  /* 0x00000408040c7981 */ /* 0x000ee8000c1e1900 */
[----:B------:R-:W4:Y:S04]  /*0620*/  LDG.E R14, desc[UR8][R4.64+0x8] ;  /* 0x00000808040e7981 */ /* 0x000f28000c1e1900 */
[----:B------:R-:W5:Y:S04]  /*0630*/  LDG.E R16, desc[UR8][R4.64+0xc] ;  /* 0x00000c0804107981 */ /* 0x000f68000c1e1900 */
[----:B------:R-:W5:Y:S04]  /*0640*/  LDG.E R18, desc[UR8][R4.64+0x10] ;  /* 0x0000100804127981 */ /* 0x000f68000c1e1900 */
[----:B------:R-:W5:Y:S04]  /*0650*/  LDG.E R20, desc[UR8][R4.64+0x14] ;  /* 0x0000140804147981 */ /* 0x000f68000c1e1900 */
[----:B------:R-:W5:Y:S04]  /*0660*/  LDG.E R22, desc[UR8][R4.64+0x18] ;  /* 0x0000180804167981 */ /* 0x000f68000c1e1900 */
[----:B------:R-:W5:Y:S01]  /*0670*/  LDG.E R24, desc[UR8][R4.64+0x1c] ;  /* 0x00001c0804187981 */ /* 0x000f62000c1e1900 */
[----:B------:R-:W-:-:S02]  /*0680*/  VIADD R8, R8, 0x8 ;  /* 0x0000000808087836 */ /* 0x000fc40000000000 */
[----:B--2---:R-:W-:-:S04]  /*0690*/  FFMA R9, R10, R10, R9 ;  /* 0x0000000a0a097223 */ /* 0x004fc80000000009 */
[----:B---3--:R-:W-:-:S04]  /*06a0*/  FFMA R9, R12, R12, R9 ;  /* 0x0000000c0c097223 */ /* 0x008fc80000000009 */
[----:B----4-:R-:W-:-:S04]  /*06b0*/  FFMA R9, R14, R14, R9 ;  /* 0x0000000e0e097223 */ /* 0x010fc80000000009 */
[----:B-----5:R-:W-:-:S04]  /*06c0*/  FFMA R9, R16, R16, R9 ;  /* 0x0000001010097223 */ /* 0x020fc80000000009 */
[----:B------:R-:W-:-:S04]  /*06d0*/  FFMA R9, R18, R18, R9 ;  /* 0x0000001212097223 */ /* 0x000fc80000000009 */
[----:B------:R-:W-:-:S04]  /*06e0*/  FFMA R9, R20, R20, R9 ;  /* 0x0000001414097223 */ /* 0x000fc80000000009 */
[----:B------:R-:W-:-:S04]  /*06f0*/  FFMA R9, R22, R22, R9 ;  /* 0x0000001616097223 */ /* 0x000fc80000000009 */
[----:B------:R-:W-:-:S07]  /*0700*/  FFMA R9, R24, R24, R9 ;  /* 0x0000001818097223 */ /* 0x000fce0000000009 */
.L_x_33:
        /* <DEDUP_REMOVED lines=11> */
[----:B------:R-:W5:Y:S01]  /*07c0*/  LDG.E R18, desc[UR8][R4.64+0xc] ;  /* 0x00000c0804127981 */ /* 0x000f62000c1e1900 */
[----:B------:R-:W-:-:S02]  /*07d0*/  VIADD R8, R8, 0x4 ;  /* 0x0000000408087836 */ /* 0x000fc40000000000 */
[----:B--2---:R-:W-:-:S04]  /*07e0*/  FFMA R9, R10, R10, R9 ;  /* 0x0000000a0a097223 */ /* 0x004fc80000000009 */
[----:B---3--:R-:W-:-:S04]  /*07f0*/  FFMA R9, R14, R14, R9 ;  /* 0x0000000e0e097223 */ /* 0x008fc80000000009 */
[----:B----4-:R-:W-:-:S04]  /*0800*/  FFMA R9, R16, R16, R9 ;  /* 0x0000001010097223 */ /* 0x010fc80000000009 */
[----:B-----5:R-:W-:-:S07]  /*0810*/  FFMA R9, R18, R18, R9 ;  /* 0x0000001212097223 */ /* 0x020fce0000000009 */
.L_x_34:
[----:B------:R-:W-:Y:S05]  /*0820*/  @!P1 BRA `(.L_x_30) ;  /* 0x00000000002c9947 */ /* 0x000fea0003800000 */
[----:B------:R-:W0:Y:S01]  /*0830*/  LDC.64 R10, c[0x0][0x380] ;  /* 0x0000e000ff0a7b82 */ /* 0x000e220000000a00 */
[----:B------:R-:W-:Y:S02]  /*0840*/  IADD3 R0, PT, PT, R0, UR4, R8 ;  /* 0x0000000400007c10 */ /* 0x000fe4000fffe008 */
[----:B------:R-:W-:-:S03]  /*0850*/  IADD3 R12, PT, PT, -R12, RZ, RZ ;  /* 0x000000ff0c0c7210 */ /* 0x000fc60007ffe1ff */
[----:B------:R-:W-:-:S07]  /*0860*/  IMAD.IADD R3, R0, 0x1, -R7 ;  /* 0x0000000100037824 */ /* 0x000fce00078e0a07 */
.L_x_35:
[----:B0-----:R-:W-:-:S06]  /*0870*/  IMAD.WIDE R4, R3, 0x4, R10 ;  /* 0x0000000403047825 */ /* 0x001fcc00078e020a */
[----:B------:R-:W2:Y:S01]  /*0880*/  LDG.E R4, desc[UR8][R4.64] ;  /* 0x0000000804047981 */ /* 0x000ea2000c1e1900 */
[----:B------:R-:W-:Y:S01]  /*0890*/  IADD3 R12, PT, PT, R12, 0x1, RZ ;  /* 0x000000010c0c7810 */ /* 0x000fe20007ffe0ff */
[----:B------:R-:W-:-:S03]  /*08a0*/  VIADD R3, R3, 0x1 ;  /* 0x0000000103037836 */ /* 0x000fc60000000000 */
[----:B------:R-:W-:Y:S01]  /*08b0*/  ISETP.NE.AND P0, PT, R12, RZ, PT ;  /* 0x000000ff0c00720c */ /* 0x000fe20003f05270 */
[----:B--2---:R-:W-:-:S12]  /*08c0*/  FFMA R9, R4, R4, R9 ;  /* 0x0000000404097223 */ /* 0x004fd80000000009 */
[----:B------:R-:W-:Y:S05]  /*08d0*/  @P0 BRA `(.L_x_35) ;  /* 0xfffffffc00e40947 */ /* 0x000fea000383ffff */
.L_x_30:
[----:B------:R-:W-:Y:S01]  /*08e0*/  I2FP.F32.S32 R3, R2 ;  /* 0x0000000200037245 */ /* 0x000fe20000201400 */
[----:B------:R-:W-:Y:S03]  /*08f0*/  BSSY.RECONVERGENT B0, `(.L_x_36) ;  /* 0x000000c000007945 */ /* 0x000fe60003800200 */
[----:B------:R-:W0:Y:S08]  /*0900*/  MUFU.RCP R0, R3 ;  /* 0x0000000300007308 */ /* 0x000e300000001000 */
[----:B------:R-:W1:Y:S01]  /*0910*/  FCHK P0, R9, R3 ;  /* 0x0000000309007302 */ /* 0x000e620000000000 */
[----:B0-----:R-:W-:-:S04]  /*0920*/  FFMA R5, -R3, R0, 1 ;  /* 0x3f80000003057423 */ /* 0x001fc80000000100 */
[----:B------:R-:W-:-:S04]  /*0930*/  FFMA R0, R0, R5, R0 ;  /* 0x0000000500007223 */ /* 0x000fc80000000000 */
[----:B------:R-:W-:-:S04]  /*0940*/  FFMA R2, R0, R9, RZ ;  /* 0x0000000900027223 */ /* 0x000fc800000000ff */
[----:B------:R-:W-:-:S04]  /*0950*/  FFMA R5, -R3, R2, R9 ;  /* 0x0000000203057223 */ /* 0x000fc80000000109 */
[----:B------:R-:W-:Y:S01]  /*0960*/  FFMA R0, R0, R5, R2 ;  /* 0x0000000500007223 */ /* 0x000fe20000000002 */
[----:B-1----:R-:W-:Y:S06]  /*0970*/  @!P0 BRA `(.L_x_37) ;  /* 0x00000000000c8947 */ /* 0x002fec0003800000 */
[----:B------:R-:W-:Y:S02]  /*0980*/  MOV R0, R9 ;  /* 0x0000000900007202 */ /* 0x000fe40000000f00 */
[----:B------:R-:W-:-:S07]  /*0990*/  MOV R2, 0x9b0 ;  /* 0x000009b000027802 */ /* 0x000fce0000000f00 */
[----:B------:R-:W-:Y:S05]  /*09a0*/  CALL.REL.NOINC `($__internal_3_$__cuda_sm3x_div_rn_noftz_f32_slowpath) ;  /* 0x0000000400007944 */ /* 0x000fea0003c00000 */
.L_x_37:
[----:B------:R-:W-:Y:S05]  /*09b0*/  BSYNC.RECONVERGENT B0 ;  /* 0x0000000000007941 */ /* 0x000fea0003800200 */
.L_x_36:
[----:B------:R-:W0:Y:S01]  /*09c0*/  LDCU UR4, c[0x0][0x3a0] ;  /* 0x00007400ff0477ac */ /* 0x000e220008000800 */
[----:B------:R-:W-:Y:S01]  /*09d0*/  BSSY.RECONVERGENT B0, `(.L_x_38) ;  /* 0x000000d000007945 */ /* 0x000fe20003800200 */
[----:B0-----:R-:W-:-:S04]  /*09e0*/  FADD R0, R0, UR4 ;  /* 0x0000000400007e21 */ /* 0x001fc80008000000 */
[----:B------:R-:W-:Y:S01]  /*09f0*/  VIADD R2, R0, 0xf3000000 ;  /* 0xf300000000027836 */ /* 0x000fe20000000000 */
[----:B------:R0:W1:Y:S04]  /*0a00*/  MUFU.RSQ R3, R0 ;  /* 0x0000000000037308 */ /* 0x0000680000001400 */
[----:B------:R-:W-:-:S13]  /*0a10*/  ISETP.GT.U32.AND P0, PT, R2, 0x727fffff, PT ;  /* 0x727fffff0200780c */ /* 0x000fda0003f04070 */
[----:B01----:R-:W-:Y:S05]  /*0a20*/  @!P0 BRA `(.L_x_39) ;  /* 0x00000000000c8947 */ /* 0x003fea0003800000 */
[----:B------:R-:W-:-:S07]  /*0a30*/  MOV R10, 0xa50 ;  /* 0x00000a50000a7802 */ /* 0x000fce0000000f00 */
[----:B------:R-:W-:Y:S05]  /*0a40*/  CALL.REL.NOINC `($__internal_2_$__cuda_sm20_sqrt_rn_f32_slowpath) ;  /* 0x00000000007c7944 */ /* 0x000fea0003c00000 */
[----:B------:R-:W-:Y:S05]  /*0a50*/  BRA `(.L_x_40) ;  /* 0x0000000000107947 */ /* 0x000fea0003800000 */
.L_x_39:
[----:B------:R-:W-:Y:S01]  /*0a60*/  FMUL.FTZ R9, R0, R3 ;  /* 0x0000000300097220 */ /* 0x000fe20000410000 */
[----:B------:R-:W-:-:S03]  /*0a70*/  FMUL.FTZ R2, R3, 0.5 ;  /* 0x3f00000003027820 */ /* 0x000fc60000410000 */
[----:B------:R-:W-:-:S04]  /*0a80*/  FFMA R0, -R9, R9, R0 ;  /* 0x0000000909007223 */ /* 0x000fc80000000100 */
[----:B------:R-:W-:-:S07]  /*0a90*/  FFMA R9, R0, R2, R9 ;  /* 0x0000000200097223 */ /* 0x000fce0000000009 */
.L_x_40:
[----:B------:R-:W-:Y:S05]  /*0aa0*/  BSYNC.RECONVERGENT B0 ;  /* 0x0000000000007941 */ /* 0x000fea0003800200 */
.L_x_38:
[----:B------:R-:W0:Y:S08]  /*0ab0*/  LDC.64 R4, c[0x0][0x388] ;  /* 0x0000e200ff047b82 */ /* 0x000e300000000a00 */
[----:B------:R-:W1:Y:S01]  /*0ac0*/  LDC.64 R2, c[0x0][0x380] ;  /* 0x0000e000ff027b82 */ /* 0x000e620000000a00 */
[----:B0-----:R-:W-:-:S06]  /*0ad0*/  IMAD.WIDE R4, R7, 0x4, R4 ;  /* 0x0000000407047825 */ /* 0x001fcc00078e0204 */
[----:B------:R-:W2:Y:S01]  /*0ae0*/  LDG.E R5, desc[UR8][R4.64] ;  /* 0x0000000804057981 */ /* 0x000ea2000c1e1900 */
[----:B-1----:R-:W-:-:S05]  /*0af0*/  IMAD.WIDE R2, R6, 0x4, R2 ;  /* 0x0000000406027825 */ /* 0x002fca00078e0202 */
[----:B------:R-:W2:Y:S01]  /*0b00*/  LDG.E R0, desc[UR8][R2.64] ;  /* 0x0000000802007981 */ /* 0x000ea2000c1e1900 */
[----:B------:R-:W0:Y:S01]  /*0b10*/  MUFU.RCP R8, R9 ;  /* 0x0000000900087308 */ /* 0x000e220000001000 */
[----:B------:R-:W-:Y:S01]  /*0b20*/  BSSY.RECONVERGENT B0, `(.L_x_41) ;  /* 0x000000d000007945 */ /* 0x000fe20003800200 */
[----:B0-----:R-:W-:-:S04]  /*0b30*/  FFMA R7, R8, -R9, 1 ;  /* 0x3f80000008077423 */ /* 0x001fc80000000809 */
[----:B------:R-:W-:Y:S01]  /*0b40*/  FFMA R7, R8, R7, R8 ;  /* 0x0000000708077223 */ /* 0x000fe20000000008 */
[----:B--2---:R-:W-:-:S04]  /*0b50*/  FMUL R0, R0, R5 ;  /* 0x0000000500007220 */ /* 0x004fc80000400000 */
[----:B------:R-:W0:Y:S01]  /*0b60*/  FCHK P0, R0, R9 ;  /* 0x0000000900007302 */ /* 0x000e220000000000 */
[----:B------:R-:W-:-:S04]  /*0b70*/  FFMA R8, R0, R7, RZ ;  /* 0x0000000700087223 */ /* 0x000fc800000000ff */
[----:B------:R-:W-:-:S04]  /*0b80*/  FFMA R10, R8, -R9, R0 ;  /* 0x80000009080a7223 */ /* 0x000fc80000000000 */
[----:B------:R-:W-:Y:S01]  /*0b90*/  FFMA R11, R7, R10, R8 ;  /* 0x0000000a070b7223 */ /* 0x000fe20000000008 */
[----:B0-----:R-:W-:Y:S06]  /*0ba0*/  @!P0 BRA `(.L_x_42) ;  /* 0x0000000000108947 */ /* 0x001fec0003800000 */
[----:B------:R-:W-:Y:S02]  /*0bb0*/  MOV R3, R9 ;  /* 0x0000000900037202 */ /* 0x000fe40000000f00 */
[----:B------:R-:W-:-:S07]  /*0bc0*/  MOV R2, 0xbe0 ;  /* 0x00000be000027802 */ /* 0x000fce0000000f00 */
[----:B------:R-:W-:Y:S05]  /*0bd0*/  CALL.REL.NOINC `($__internal_3_$__cuda_sm3x_div_rn_noftz_f32_slowpath) ;  /* 0x0000000000747944 */ /* 0x000fea0003c00000 */
[----:B------:R-:W-:-:S07]  /*0be0*/  IMAD.MOV.U32 R11, RZ, RZ, R0 ;  /* 0x000000ffff0b7224 */ /* 0x000fce00078e0000 */
.L_x_42:
[----:B------:R-:W-:Y:S05]  /*0bf0*/  BSYNC.RECONVERGENT B0 ;  /* 0x0000000000007941 */ /* 0x000fea0003800200 */
.L_x_41:
[----:B------:R-:W0:Y:S02]  /*0c00*/  LDC.64 R2, c[0x0][0x390] ;  /* 0x0000e400ff027b82 */ /* 0x000e240000000a00 */
[----:B0-----:R-:W-:-:S05]  /*0c10*/  IMAD.WIDE R6, R6, 0x4, R2 ;  /* 0x0000000406067825 */ /* 0x001fca00078e0202 */
[----:B------:R-:W-:Y:S01]  /*0c20*/  STG.E desc[UR8][R6.64], R11 ;  /* 0x0000000b06007986 */ /* 0x000fe2000c101908 */
[----:B------:R-:W-:Y:S05]  /*0c30*/  EXIT ;  /* 0x000000000000794d */ /* 0x000fea0003800000 */
        .weak           $__internal_2_$__cuda_sm20_sqrt_rn_f32_slowpath
        .type           $__internal_2_$__cuda_sm20_sqrt_rn_f32_slowpath,@function
        .size           $__internal_2_$__cuda_sm20_sqrt_rn_f32_slowpath,($__internal_3_$__cuda_sm3x_div_rn_noftz_f32_slowpath - $__internal_2_$__cuda_sm20_sqrt_rn_f32_slowpath)
$__internal_2_$__cuda_sm20_sqrt_rn_f32_slowpath:
[----:B------:R-:W-:-:S13]  /*0c40*/  LOP3.LUT P0, RZ, R0, 0x7fffffff, RZ, 0xc0, !PT ;  /* 0x7fffffff00ff7812 */ /* 0x000fda000780c0ff */
[----:B------:R-:W-:Y:S01]  /*0c50*/  @!P0 MOV R2, R0 ;  /* 0x0000000000028202 */ /* 0x000fe20000000f00 */
[----:B------:R-:W-:Y:S06]  /*0c60*/  @!P0 BRA `(.L_x_43) ;  /* 0x0000000000408947 */ /* 0x000fec0003800000 */
[----:B------:R-:W-:-:S13]  /*0c70*/  FSETP.GEU.FTZ.AND P0, PT, R0, RZ, PT ;  /* 0x000000ff0000720b */ /* 0x000fda0003f1e000 */
[----:B------:R-:W-:Y:S01]  /*0c80*/  @!P0 IMAD.MOV.U32 R2, RZ, RZ, 0x7fffffff ;  /* 0x7fffffffff028424 */ /* 0x000fe200078e00ff */
[----:B------:R-:W-:Y:S06]  /*0c90*/  @!P0 BRA `(.L_x_43) ;  /* 0x0000000000348947 */ /* 0x000fec0003800000 */
[----:B------:R-:W-:-:S13]  /*0ca0*/  FSETP.GTU.FTZ.AND P0, PT, |R0|, +INF , PT ;  /* 0x7f8000000000780b */ /* 0x000fda0003f1c200 */
[----:B------:R-:W-:Y:S01]  /*0cb0*/  @P0 FADD.FTZ R2, R0, 1 ;  /* 0x3f80000000020421 */ /* 0x000fe20000010000 */
[----:B------:R-:W-:Y:S06]  /*0cc0*/  @P0 BRA `(.L_x_43) ;  /* 0x0000000000280947 */ /* 0x000fec0003800000 */
[----:B------:R-:W-:-:S13]  /*0cd0*/  FSETP.NEU.FTZ.AND P0, PT, |R0|, +INF , PT ;  /* 0x7f8000000000780b */ /* 0x000fda0003f1d200 */
[----:B------:R-:W-:-:S04]  /*0ce0*/  @P0 FFMA R3, R0, 1.84467440737095516160e+19, RZ ;  /* 0x5f80000000030823 */ /* 0x000fc800000000ff */
[----:B------:R-:W0:Y:S02]  /*0cf0*/  @P0 MUFU.RSQ R2, R3 ;  /* 0x0000000300020308 */ /* 0x000e240000001400 */
[----:B0-----:R-:W-:Y:S01]  /*0d00*/  @P0 FMUL.FTZ R4, R3, R2 ;  /* 0x0000000203040220 */ /* 0x001fe20000410000 */
[----:B------:R-:W-:Y:S01]  /*0d10*/  @P0 FMUL.FTZ R8, R2, 0.5 ;  /* 0x3f00000002080820 */ /* 0x000fe20000410000 */
[----:B------:R-:W-:Y:S02]  /*0d20*/  @!P0 MOV R2, R0 ;  /* 0x0000000000028202 */ /* 0x000fe40000000f00 */
[----:B------:R-:W-:-:S04]  /*0d30*/  @P0 FADD.FTZ R5, -R4, -RZ ;  /* 0x800000ff04050221 */ /* 0x000fc80000010100 */
[----:B------:R-:W-:-:S04]  /*0d40*/  @P0 FFMA R5, R4, R5, R3 ;  /* 0x0000000504050223 */ /* 0x000fc80000000003 */
[----:B------:R-:W-:-:S04]  /*0d50*/  @P0 FFMA R5, R5, R8, R4 ;  /* 0x0000000805050223 */ /* 0x000fc80000000004 */
[----:B------:R-:W-:-:S07]  /*0d60*/  @P0 FMUL.FTZ R2, R5, 2.3283064365386962891e-10 ;  /* 0x2f80000005020820 */ /* 0x000fce0000410000 */
.L_x_43:
[----:B------:R-:W-:Y:S01]  /*0d70*/  IMAD.MOV.U32 R9, RZ, RZ, R2 ;  /* 0x000000ffff097224 */ /* 0x000fe200078e0002 */
[----:B------:R-:W-:Y:S01]  /*0d80*/  MOV R2, R10 ;  /* 0x0000000a00027202 */ /* 0x000fe20000000f00 */
[----:B------:R-:W-:-:S04]  /*0d90*/  IMAD.MOV.U32 R3, RZ, RZ, 0x0 ;  /* 0x00000000ff037424 */ /* 0x000fc800078e00ff */
[----:B------:R-:W-:Y:S05]  /*0da0*/  RET.REL.NODEC R2 `(rms_norm_kernel) ;  /* 0xfffffff002947950 */ /* 0x000fea0003c3ffff */
        .weak           $__internal_3_$__cuda_sm3x_div_rn_noftz_f32_slowpath
        .type           $__internal_3_$__cuda_sm3x_div_rn_noftz_f32_slowpath,@function
        .size           $__internal_3_$__cuda_sm3x_div_rn_noftz_f32_slowpath,(.L_x_114 - $__internal_3_$__cuda_sm3x_div_rn_noftz_f32_slowpath)
$__internal_3_$__cuda_sm3x_div_rn_noftz_f32_slowpath:
        /* <DEDUP_REMOVED lines=9> */
[----:B------:R-:W-:Y:S01]  /*0e40*/  @!P0 MOV R4, RZ ;  /* 0x000000ff00048202 */ /* 0x000fe20000000f00 */
        /* <DEDUP_REMOVED lines=19> */
[----:B------:R-:W-:Y:S01]  /*0f80*/  @P0 IMAD.MOV.U32 R4, RZ, RZ, RZ ;  /* 0x000000ffff040224 */ /* 0x000fe200078e00ff */
[----:B------:R-:W-:Y:S01]  /*0f90*/  @!P0 MOV R4, 0xffffffc0 ;  /* 0xffffffc000048802 */ /* 0x000fe20000000f00 */
[----:B------:R-:W-:Y:S01]  /*0fa0*/  @!P0 FFMA R0, R0, 1.84467440737095516160e+19, RZ ;  /* 0x5f80000000008823 */ /* 0x000fe200000000ff */
[----:B------:R-:W-:-:S03]  /*0fb0*/  @!P1 FFMA R3, R3, 1.84467440737095516160e+19, RZ ;  /* 0x5f80000003039823 */ /* 0x000fc600000000ff */
[----:B------:R-:W-:-:S07]  /*0fc0*/  @!P1 VIADD R4, R4, 0x40 ;  /* 0x0000004004049836 */ /* 0x000fce0000000000 */
.L_x_45:
        /* <DEDUP_REMOVED lines=11> */
[----:B------:R-:W-:Y:S01]  /*1080*/  FFMA R11, R14, R10, R5 ;  /* 0x0000000a0e0b7223 */ /* 0x000fe20000000005 */
[----:B------:R-:W-:-:S03]  /*1090*/  IADD3 R5, PT, PT, R3, 0x7f, -R12 ;  /* 0x0000007f03057810 */ /* 0x000fc60007ffe80c */
[----:B------:R-:W-:Y:S01]  /*10a0*/  FFMA R10, R9, R11, R0 ;  /* 0x0000000b090a7223 */ /* 0x000fe20000000000 */
[----:B------:R-:W-:-:S03]  /*10b0*/  IADD3 R5, PT, PT, R5, R4, RZ ;  /* 0x0000000405057210 */ /* 0x000fc60007ffe0ff */
[----:B------:R-:W-:-:S05]  /*10c0*/  FFMA R0, R14, R10, R11 ;  /* 0x0000000a0e007223 */ /* 0x000fca000000000b */
[----:B------:R-:W-:-:S04]  /*10d0*/  SHF.R.U32.HI R3, RZ, 0x17, R0 ;  /* 0x00000017ff037819 */ /* 0x000fc80000011600 */
[----:B------:R-:W-:-:S05]  /*10e0*/  LOP3.LUT R3, R3, 0xff, RZ, 0xc0, !PT ;  /* 0x000000ff03037812 */ /* 0x000fca00078ec0ff */
[----:B------:R-:W-:-:S05]  /*10f0*/  IMAD.IADD R9, R3, 0x1, R5 ;  /* 0x0000000103097824 */ /* 0x000fca00078e0205 */
[----:B------:R-:W-:-:S04]  /*1100*/  IADD3 R3, PT, PT, R9, -0x1, RZ ;  /* 0xffffffff09037810 */ /* 0x000fc80007ffe0ff */
        /* <DEDUP_REMOVED lines=11> */
[CCC-:B------:R-:W-:Y:S01]  /*11c0*/  FFMA.RM R4, R14.reuse, R10.reuse, R11.reuse ;  /* 0x0000000a0e047223 */ /* 0x1c0fe2000000400b */
[----:B------:R-:W-:Y:S02]  /*11d0*/  ISETP.NE.AND P2, PT, R9, RZ, PT ;  /* 0x000000ff0900720c */ /* 0x000fe40003f45270 */
        /* <DEDUP_REMOVED lines=18> */
.L_x_52:
[----:B------:R-:W-:-:S04]  /*1300*/  LOP3.LUT R0, R0, 0x80000000, RZ, 0xc0, !PT ;  /* 0x8000000000007812 */ /* 0x000fc800078ec0ff */
[----:B------:R-:W-:Y:S01]  /*1310*/  LOP3.LUT R0, R0, 0x7f800000, RZ, 0xfc, !PT ;  /* 0x7f80000000007812 */ /* 0x000fe200078efcff */
[----:B------:R-:W-:Y:S06]  /*1320*/  BRA `(.L_x_53) ;  /* 0x0000000000047947 */ /* 0x000fec0003800000 */
.L_x_51:
[----:B------:R-:W-:-:S07]  /*1330*/  LEA R0, R5, R0, 0x17 ;  /* 0x0000000005007211 */ /* 0x000fce00078eb8ff */
.L_x_53:
[----:B------:R-:W-:Y:S05]  /*1340*/  BSYNC.RECONVERGENT B2 ;  /* 0x0000000000027941 */ /* 0x000fea0003800200 */
.L_x_50:
[----:B------:R-:W-:Y:S05]  /*1350*/  BRA `(.L_x_54) ;  /* 0x0000000000207947 */ /* 0x000fea0003800000 */
.L_x_49:
[----:B------:R-:W-:-:S04]  /*1360*/  LOP3.LUT R0, R3, 0x80000000, R0, 0x48, !PT ;  /* 0x8000000003007812 */ /* 0x000fc800078e4800 */
[----:B------:R-:W-:Y:S01]  /*1370*/  LOP3.LUT R0, R0, 0x7f800000, RZ, 0xfc, !PT ;  /* 0x7f80000000007812 */ /* 0x000fe200078efcff */
[----:B------:R-:W-:Y:S06]  /*1380*/  BRA `(.L_x_54) ;  /* 0x0000000000147947 */ /* 0x000fec0003800000 */
.L_x_48:
[----:B------:R-:W-:Y:S01]  /*1390*/  LOP3.LUT R0, R3, 0x80000000, R0, 0x48, !PT ;  /* 0x8000000003007812 */ /* 0x000fe200078e4800 */
[----:B------:R-:W-:Y:S06]  /*13a0*/  BRA `(.L_x_54) ;  /* 0x00000000000c7947 */ /* 0x000fec0003800000 */
.L_x_47:
[----:B------:R-:W0:Y:S01]  /*13b0*/  MUFU.RSQ R0, -QNAN ;  /* 0xffc0000000007908 */ /* 0x000e220000001400 */
[----:B------:R-:W-:Y:S05]  /*13c0*/  BRA `(.L_x_54) ;  /* 0x0000000000047947 */ /* 0x000fea0003800000 */
.L_x_46:
[----:B------:R-:W-:-:S07]  /*13d0*/  FADD.FTZ R0, R0, R3 ;  /* 0x0000000300007221 */ /* 0x000fce0000010000 */
.L_x_54:
[----:B------:R-:W-:Y:S05]  /*13e0*/  BSYNC.RECONVERGENT B1 ;  /* 0x0000000000017941 */ /* 0x000fea0003800200 */
.L_x_44:
[----:B------:R-:W-:-:S04]  /*13f0*/  HFMA2 R3, -RZ, RZ, 0, 0 ;  /* 0x00000000ff037431 */ /* 0x000fc800000001ff */
[----:B0-----:R-:W-:Y:S05]  /*1400*/  RET.REL.NODEC R2 `(rms_norm_kernel) ;  /* 0xffffffe802fc7950 */ /* 0x001fea0003c3ffff */
.L_x_55:
        /* <DEDUP_REMOVED lines=15> */
.L_x_114:


//--------------------- .text.matmul_transb_kernel --------------------------
	.section	.text.matmul_transb_kernel,"ax",@progbits
	.align	128
        .global         matmul_transb_kernel
        .type           matmul_transb_kernel,@function
        .size           matmul_transb_kernel,(.L_x_119 - matmul_transb_kernel)
        .other          matmul_transb_kernel,@"STO_CUDA_ENTRY STV_DEFAULT"
matmul_transb_kernel:
.text.matmul_transb_kernel:
[----:B------:R-:W-:Y:S01]  /*0000*/  LDC R1, c[0x0][0x37c] ;  /* 0x0000df00ff017b82 */ /* 0x000fe20000000800 */
[----:B------:R-:W0:Y:S07]  /*0010*/  S2R R3, SR_TID.X ;  /* 0x0000000000037919 */ /* 0x000e2e0000002100 */
[----:B------:R-:W1:Y:S01]  /*0020*/  LDC R7, c[0x0][0x364] ;  /* 0x0000d900ff077b82 */ /* 0x000e620000000800 */
[----:B------:R-:W2:Y:S01]  /*0030*/  LDCU.64 UR10, c[0x0][0x398] ;  /* 0x00007300ff0a77ac */ /* 0x000ea20008000a00 */
[----:B------:R-:W1:Y:S06]  /*0040*/  S2R R2, SR_TID.Y ;  /* 0x0000000000027919 */ /* 0x000e6c0000002200 */
[----:B------:R-:W0:Y:S08]  /*0050*/  S2UR UR5, SR_CTAID.X ;  /* 0x00000000000579c3 */ /* 0x000e300000002500 */
[----:B------:R-:W0:Y:S08]  /*0060*/  LDC R0, c[0x0][0x360] ;  /* 0x0000d800ff007b82 */ /* 0x000e300000000800 */
[----:B------:R-:W1:Y:S01]  /*0070*/  S2UR UR4, SR_CTAID.Y ;  /* 0x00000000000479c3 */ /* 0x000e620000002600 */
[----:B0-----:R-:W-:-:S05]  /*0080*/  IMAD R0, R0, UR5, R3 ;  /* 0x0000000500007c24 */ /* 0x001fca000f8e0203 */
[----:B--2---:R-:W-:Y:S01]  /*0090*/  ISETP.GE.AND P0, PT, R0, UR11, PT ;  /* 0x0000000b00007c0c */ /* 0x004fe2000bf06270 */
[----:B-1----:R-:W-:-:S05]  /*00a0*/  IMAD R7, R7, UR4, R2 ;  /* 0x0000000407077c24 */ /* 0x002fca000f8e0202 */
[----:B------:R-:W-:-:S13]  /*00b0*/  ISETP.GE.OR P0, PT, R7, UR10, P0 ;  /* 0x0000000a07007c0c */ /* 0x000fda0008706670 */
[----:B------:R-:W-:Y:S05]  /*00c0*/  @P0 EXIT ;  /* 0x000000000000094d */ /* 0x000fea0003800000 */
[----:B------:R-:W0:Y:S01]  /*00d0*/  LDCU UR7, c[0x0][0x3a0] ;  /* 0x00007400ff0777ac */ /* 0x000e220008000800 */
[----:B------:R-:W-:Y:S01]  /*00e0*/  HFMA2 R14, -RZ, RZ, 0, 0 ;  /* 0x00000000ff0e7431 */ /* 0x000fe200000001ff */
[----:B------:R-:W1:Y:S01]  /*00f0*/  LDCU.64 UR12, c[0x0][0x358] ;  /* 0x00006b00ff0c77ac */ /* 0x000e620008000a00 */
[----:B0-----:R-:W-:-:S09]  /*0100*/  UISETP.GE.AND UP0, UPT, UR7, 0x1, UPT ;  /* 0x000000010700788c */ /* 0x001fd2000bf06270 */
[----:B-1----:R-:W-:Y:S05]  /*0110*/  BRA.U !UP0, `(.L_x_56) ;  /* 0x00000009089c7547 */ /* 0x002fea000b800000 */
[----:B------:R-:W-:Y:S02]  /*0120*/  UISETP.GE.U32.AND UP1, UPT, UR7, 0x10, UPT ;  /* 0x000000100700788c */ /* 0x000fe4000bf26070 */
[----:B------:R-:W-:Y:S01]  /*0130*/  IMAD R8, R7, UR7, RZ ;  /* 0x0000000707087c24 */ /* 0x000fe2000f8e02ff */
[----:B------:R-:W-:Y:S02]  /*0140*/  ULOP3.LUT UR10, UR7, 0xf, URZ, 0xc0, !UPT ;  /* 0x0000000f070a7892 */ /* 0x000fe4000f8ec0ff */
[----:B------:R-:W-:Y:S01]  /*0150*/  IMAD R9, R0, UR7, RZ ;  /* 0x0000000700097c24 */ /* 0x000fe2000f8e02ff */
[----:B------:R-:W-:Y:S01]  /*0160*/  MOV R14, RZ ;  /* 0x000000ff000e7202 */ /* 0x000fe20000000f00 */
[----:B------:R-:W-:Y:S01]  /*0170*/  UMOV UR4, URZ ;  /* 0x000000ff00047c82 */ /* 0x000fe20008000000 */
[----:B------:R-:W-:Y:S01]  /*0180*/  UISETP.NE.AND UP0, UPT, UR10, URZ, UPT ;  /* 0x000000ff0a00728c */ /* 0x000fe2000bf05270 */
[----:B------:R-:W-:Y:S10]  /*0190*/  BRA.U !UP1, `(.L_x_57) ;  /* 0x0000000509107547 */ /* 0x000ff4000b800000 */
[----:B------:R-:W0:Y:S01]  /*01a0*/  LDC.64 R2, c[0x0][0x380] ;  /* 0x0000e000ff027b82 */ /* 0x000e220000000a00 */
[----:B------:R-:W1:Y:S01]  /*01b0*/  LDCU.64 UR8, c[0x0][0x388] ;  /* 0x00007100ff0877ac */ /* 0x000e620008000a00 */
[----:B------:R-:W-:Y:S02]  /*01c0*/  MOV R14, RZ ;  /* 0x000000ff000e7202 */ /* 0x000fe40000000f00 */
[----:B------:R-:W-:Y:S01]  /*01d0*/  MOV R6, R9 ;  /* 0x0000000900067202 */ /* 0x000fe20000000f00 */
[----:B------:R-:W-:Y:S02]  /*01e0*/  ULOP3.LUT UR4, UR7, 0x7ffffff0, URZ, 0xc0, !UPT ;  /* 0x7ffffff007047892 */ /* 0x000fe4000f8ec0ff */
[----:B-1----:R-:W-:Y:S02]  /*01f0*/  UIADD3 UR5, UP1, UPT, UR8, 0x20, URZ ;  /* 0x0000002008057890 */ /* 0x002fe4000ff3e0ff */
[----:B------:R-:W-:Y:S02]  /*0200*/  UIADD3 UR8, UPT, UPT, -UR4, URZ, URZ ;  /* 0x000000ff04087290 */ /* 0x000fe4000fffe1ff */
[----:B------:R-:W-:Y:S01]  /*0210*/  UIADD3.X UR6, UPT, UPT, URZ, UR9, URZ, UP1, !UPT ;  /* 0x00000009ff067290 */ /* 0x000fe20008ffe4ff */
[----:B0-----:R-:W-:-:S03]  /*0220*/  IMAD.WIDE.U32 R2, R8, 0x4, R2 ;  /* 0x0000000408027825 */ /* 0x001fc600078e0002 */
[----:B------:R-:W-:-:S04]  /*0230*/  IADD3 R4, P0, PT, R2, 0x20, RZ ;  /* 0x0000002002047810 */ /* 0x000fc80007f1e0ff */
[----:B------:R-:W-:-:S09]  /*0240*/  IADD3.X R5, PT, PT, RZ, R3, RZ, P0, !PT ;  /* 0x00000003ff057210 */ /* 0x000fd200007fe4ff */
.L_x_58:
[----:B------:R-:W-:Y:S01]  /*0250*/  MOV R2, UR5 ;  /* 0x0000000500027c02 */ /* 0x000fe20008000f00 */
[----:B------:R-:W2:Y:S01]  /*0260*/  LDG.E R15, desc[UR12][R4.64+-0x20] ;  /* 0xffffe00c040f7981 */ /* 0x000ea2000c1e1900 */
[----:B------:R-:W-:-:S03]  /*0270*/  MOV R3, UR6 ;  /* 0x0000000600037c02 */ /* 0x000fc60008000f00 */
[----:B------:R-:W3:Y:S01]  /*0280*/  LDG.E R17, desc[UR12][R4.64+-0x1c] ;  /* 0xffffe40c04117981 */ /* 0x000ee2000c1e1900 */
[----:B------:R-:W-:-:S03]  /*0290*/  IMAD.WIDE R2, R6, 0x4, R2 ;  /* 0x0000000406027825 */ /* 0x000fc600078e0202 */
[----:B------:R-:W4:Y:S04]  /*02a0*/  LDG.E R19, desc[UR12][R4.64+-0x18] ;  /* 0xffffe80c04137981 */ /* 0x000f28000c1e1900 */
        /* <DEDUP_REMOVED lines=15> */
[----:B---3--:R-:W-:-:S03]  /*03a0*/  FFMA R24, R17, R24, R16 ;  /* 0x0000001811187223 */ /* 0x008fc60000000010 */
[----:B------:R-:W2:Y:S01]  /*03b0*/  LDG.E R14, desc[UR12][R2.64+-0x4] ;  /* 0xfffffc0c020e7981 */ /* 0x000ea2000c1e1900 */
[----:B----4-:R-:W-:-:S03]  /*03c0*/  FFMA R25, R19, R18, R24 ;  /* 0x0000001213197223 */ /* 0x010fc60000000018 */
[----:B------:R-:W3:Y:S04]  /*03d0*/  LDG.E R16, desc[UR12][R4.64] ;  /* 0x0000000c04107981 */ /* 0x000ee8000c1e1900 */
[----:B------:R-:W3:Y:S01]  /*03e0*/  LDG.E R17, desc[UR12][R2.64] ;  /* 0x0000000c02117981 */ /* 0x000ee2000c1e1900 */
[----:B-----5:R-:W-:-:S03]  /*03f0*/  FFMA R25, R20, R21, R25 ;  /* 0x0000001514197223 */ /* 0x020fc60000000019 */
[----:B------:R-:W4:Y:S04]  /*0400*/  LDG.E R18, desc[UR12][R4.64+0x4] ;  /* 0x0000040c04127981 */ /* 0x000f28000c1e1900 */
[----:B------:R-:W4:Y:S01]  /*0410*/  LDG.E R19, desc[UR12][R2.64+0x4] ;  /* 0x0000040c02137981 */ /* 0x000f22000c1e1900 */
[----:B------:R-:W-:-:S03]  /*0420*/  FFMA R25, R22, R23, R25 ;  /* 0x0000001716197223 */ /* 0x000fc60000000019 */
[----:B------:R-:W5:Y:S04]  /*0430*/  LDG.E R20, desc[UR12][R4.64+0x8] ;  /* 0x0000080c04147981 */ /* 0x000f68000c1e1900 */
[----:B------:R-:W5:Y:S01]  /*0440*/  LDG.E R21, desc[UR12][R2.64+0x8] ;  /* 0x0000080c02157981 */ /* 0x000f62000c1e1900 */
[----:B------:R-:W-:-:S03]  /*0450*/  FFMA R25, R10, R11, R25 ;  /* 0x0000000b0a197223 */ /* 0x000fc60000000019 */
[----:B------:R-:W5:Y:S04]  /*0460*/  LDG.E R22, desc[UR12][R4.64+0xc] ;  /* 0x00000c0c04167981 */ /* 0x000f68000c1e1900 */
[----:B------:R-:W5:Y:S04]  /*0470*/  LDG.E R23, desc[UR12][R2.64+0xc] ;  /* 0x00000c0c02177981 */ /* 0x000f68000c1e1900 */
[----:B------:R-:W5:Y:S01]  /*0480*/  LDG.E R10, desc[UR12][R4.64+0x10] ;  /* 0x0000100c040a7981 */ /* 0x000f62000c1e1900 */
[----:B------:R-:W-:-:S03]  /*0490*/  FFMA R28, R12, R13, R25 ;  /* 0x0000000d0c1c7223 */ /* 0x000fc60000000019 */
[----:B------:R-:W5:Y:S04]  /*04a0*/  LDG.E R11, desc[UR12][R2.64+0x10] ;  /* 0x0000100c020b7981 */ /* 0x000f68000c1e1900 */
[----:B------:R-:W5:Y:S04]  /*04b0*/  LDG.E R24, desc[UR12][R4.64+0x14] ;  /* 0x0000140c04187981 */ /* 0x000f68000c1e1900 */
[----:B------:R-:W5:Y:S04]  /*04c0*/  LDG.E R25, desc[UR12][R2.64+0x14] ;  /* 0x0000140c02197981 */ /* 0x000f68000c1e1900 */
[----:B------:R0:W5:Y:S04]  /*04d0*/  LDG.E R13, desc[UR12][R4.64+0x18] ;  /* 0x0000180c040d7981 */ /* 0x000168000c1e1900 */
[----:B------:R-:W5:Y:S01]  /*04e0*/  LDG.E R12, desc[UR12][R2.64+0x18] ;  /* 0x0000180c020c7981 */ /* 0x000f62000c1e1900 */
[----:B------:R-:W-:-:S04]  /*04f0*/  UIADD3 UR8, UPT, UPT, UR8, 0x10, URZ ;  /* 0x0000001008087890 */ /* 0x000fc8000fffe0ff */
[----:B------:R-:W-:Y:S01]  /*0500*/  UISETP.NE.AND UP1, UPT, UR8, URZ, UPT ;  /* 0x000000ff0800728c */ /* 0x000fe2000bf25270 */
[----:B0-----:R-:W-:Y:S02]  /*0510*/  IADD3 R4, P0, PT, R4, 0x40, RZ ;  /* 0x0000004004047810 */ /* 0x001fe40007f1e0ff */
[----:B------:R-:W-:Y:S02]  /*0520*/  IADD3 R6, PT, PT, R6, 0x10, RZ ;  /* 0x0000001006067810 */ /* 0x000fe40007ffe0ff */
[----:B------:R-:W-:Y:S01]  /*0530*/  IADD3.X R5, PT, PT, RZ, R5, RZ, P0, !PT ;  /* 0x00000005ff057210 */ /* 0x000fe200007fe4ff */
[----:B--2---:R-:W-:-:S04]  /*0540*/  FFMA R15, R15, R14, R28 ;  /* 0x0000000e0f0f7223 */ /* 0x004fc8000000001c */
[----:B---3--:R-:W-:-:S04]  /*0550*/  FFMA R15, R16, R17, R15 ;  /* 0x00000011100f7223 */ /* 0x008fc8000000000f */
[----:B----4-:R-:W-:-:S04]  /*0560*/  FFMA R15, R18, R19, R15 ;  /* 0x00000013120f7223 */ /* 0x010fc8000000000f */
[----:B-----5:R-:W-:-:S04]  /*0570*/  FFMA R15, R20, R21, R15 ;  /* 0x00000015140f7223 */ /* 0x020fc8000000000f */
[----:B------:R-:W-:-:S04]  /*0580*/  FFMA R15, R22, R23, R15 ;  /* 0x00000017160f7223 */ /* 0x000fc8000000000f */
[----:B------:R-:W-:-:S04]  /*0590*/  FFMA R11, R10, R11, R15 ;  /* 0x0000000b0a0b7223 */ /* 0x000fc8000000000f */
[----:B------:R-:W-:-:S04]  /*05a0*/  FFMA R24, R24, R25, R11 ;  /* 0x0000001918187223 */ /* 0x000fc8000000000b */
[----:B------:R-:W-:-:S04]  /*05b0*/  FFMA R13, R13, R12, R24 ;  /* 0x0000000c0d0d7223 */ /* 0x000fc80000000018 */
[----:B------:R-:W-:Y:S01]  /*05c0*/  FFMA R14, R26, R27, R13 ;  /* 0x0000001b1a0e7223 */ /* 0x000fe2000000000d */
[----:B------:R-:W-:Y:S06]  /*05d0*/  BRA.U UP1, `(.L_x_58) ;  /* 0xfffffffd011c7547 */ /* 0x000fec000b83ffff */
.L_x_57:
[----:B------:R-:W-:Y:S05]  /*05e0*/  BRA.U !UP0, `(.L_x_56) ;  /* 0x0000000508687547 */ /* 0x000fea000b800000 */
[----:B------:R-:W-:Y:S02]  /*05f0*/  UISETP.GE.U32.AND UP0, UPT, UR10, 0x8, UPT ;  /* 0x000000080a00788c */ /* 0x000fe4000bf06070 */
[----:B------:R-:W-:-:S04]  /*0600*/  ULOP3.LUT UR6, UR7, 0x7, URZ, 0xc0, !UPT ;  /* 0x0000000707067892 */ /* 0x000fc8000f8ec0ff */
[----:B------:R-:W-:-:S03]  /*0610*/  UISETP.NE.AND UP1, UPT, UR6, URZ, UPT ;  /* 0x000000ff0600728c */ /* 0x000fc6000bf25270 */
[----:B------:R-:W-:Y:S08]  /*0620*/  BRA.U !UP0, `(.L_x_59) ;  /* 0x0000000108907547 */ /* 0x000ff0000b800000 */
[----:B------:R-:W0:Y:S01]  /*0630*/  LDC.64 R10, c[0x0][0x380] ;  /* 0x0000e000ff0a7b82 */ /* 0x000e220000000a00 */
[----:B------:R-:W1:Y:S01]  /*0640*/  LDCU.64 UR8, c[0x0][0x380] ;  /* 0x00007000ff0877ac */ /* 0x000e620008000a00 */
[C---:B------:R-:W-:Y:S02]  /*0650*/  IADD3 R3, PT, PT, R8.reuse, UR4, RZ ;  /* 0x0000000408037c10 */ /* 0x040fe4000fffe0ff */
[----:B------:R-:W-:Y:S02]  /*0660*/  IADD3 R6, P0, PT, R8, UR4, RZ ;  /* 0x0000000408067c10 */ /* 0x000fe4000ff1e0ff */
[----:B------:R-:W-:Y:S02]  /*0670*/  IADD3 R13, PT, PT, R9, UR4, RZ ;  /* 0x00000004090d7c10 */ /* 0x000fe4000fffe0ff */
[----:B------:R-:W2:Y:S01]  /*0680*/  LDC.64 R4, c[0x0][0x388] ;  /* 0x0000e200ff047b82 */ /* 0x000ea20000000a00 */
[----:B0-----:R-:W-:Y:S01]  /*0690*/  IMAD.WIDE.U32 R10, R3, 0x4, R10 ;  /* 0x00000004030a7825 */ /* 0x001fe200078e000a */
[----:B------:R-:W-:-:S02]  /*06a0*/  IADD3.X R3, PT, PT, RZ, RZ, RZ, P0, !PT ;  /* 0x000000ffff037210 */ /* 0x000fc400007fe4ff */
[C---:B-1----:R-:W-:Y:S02]  /*06b0*/  LEA R2, P0, R6.reuse, UR8, 0x2 ;  /* 0x0000000806027c11 */ /* 0x042fe4000f8010ff */
[----:B------:R-:W3:Y:S02]  /*06c0*/  LDG.E R15, desc[UR12][R10.64] ;  /* 0x0000000c0a0f7981 */ /* 0x000ee4000c1e1900 */
[----:B------:R-:W-:Y:S01]  /*06d0*/  LEA.HI.X R3, R6, UR9, R3, 0x2, P0 ;  /* 0x0000000906037c11 */ /* 0x000fe200080f1403 */
[----:B--2---:R-:W-:-:S04]  /*06e0*/  IMAD.WIDE R4, R13, 0x4, R4 ;  /* 0x000000040d047825 */ /* 0x004fc800078e0204 */
[----:B------:R-:W2:Y:S04]  /*06f0*/  LDG.E R18, desc[UR12][R2.64+0x4] ;  /* 0x0000040c02127981 */ /* 0x000ea8000c1e1900 */
[----:B------:R-:W3:Y:S04]  /*0700*/  LDG.E R16, desc[UR12][R4.64] ;  /* 0x0000000c04107981 */ /* 0x000ee8000c1e1900 */
[----:B------:R-:W2:Y:S04]  /*0710*/  LDG.E R17, desc[UR12][R4.64+0x4] ;  /* 0x0000040c04117981 */ /* 0x000ea8000c1e1900 */
[----:B------:R-:W4:Y:S04]  /*0720*/  LDG.E R19, desc[UR12][R4.64+0x8] ;  /* 0x0000080c04137981 */ /* 0x000f28000c1e1900 */
        /* <DEDUP_REMOVED lines=11> */
[----:B------:R-:W-:Y:S01]  /*07e0*/  UIADD3 UR4, UPT, UPT, UR4, 0x8, URZ ;  /* 0x0000000804047890 */ /* 0x000fe2000fffe0ff */
[----:B---3--:R-:W-:-:S04]  /*07f0*/  FFMA R15, R15, R16, R14 ;  /* 0x000000100f0f7223 */ /* 0x008fc8000000000e */
[----:B--2---:R-:W-:-:S04]  /*0800*/  FFMA R15, R18, R17, R15 ;  /* 0x00000011120f7223 */ /* 0x004fc8000000000f */
[----:B----4-:R-:W-:-:S04]  /*0810*/  FFMA R15, R20, R19, R15 ;  /* 0x00000013140f7223 */ /* 0x010fc8000000000f */
[----:B-----5:R-:W-:-:S04]  /*0820*/  FFMA R15, R22, R21, R15 ;  /* 0x00000015160f7223 */ /* 0x020fc8000000000f */
[----:B------:R-:W-:-:S04]  /*0830*/  FFMA R15, R24, R23, R15 ;  /* 0x00000017180f7223 */ /* 0x000fc8000000000f */
[----:B------:R-:W-:-:S04]  /*0840*/  FFMA R13, R12, R13, R15 ;  /* 0x0000000d0c0d7223 */ /* 0x000fc8000000000f */
[----:B------:R-:W-:-:S04]  /*0850*/  FFMA R11, R6, R11, R13 ;  /* 0x0000000b060b7223 */ /* 0x000fc8000000000d */
[----:B------:R-:W-:-:S07]  /*0860*/  FFMA R14, R10, R25, R11 ;  /* 0x000000190a0e7223 */ /* 0x000fce000000000b */
.L_x_59:
        /* <DEDUP_REMOVED lines=13> */
[----:B-1----:R-:W-:-:S03]  /*0940*/  LEA R2, P0, R6, UR6, 0x2 ;  /* 0x0000000606027c11 */ /* 0x002fc6000f8010ff */
[----:B------:R-:W3:Y:S01]  /*0950*/  LDG.E R11, desc[UR12][R10.64] ;  /* 0x0000000c0a0b7981 */ /* 0x000ee2000c1e1900 */
        /* <DEDUP_REMOVED lines=8> */
[----:B------:R-:W5:Y:S01]  /*09e0*/  LDG.E R18, desc[UR12][R4.64+0xc] ;  /* 0x00000c0c04127981 */ /* 0x000f62000c1e1900 */
[----:B------:R-:W-:Y:S01]  /*09f0*/  UIADD3 UR4, UPT, UPT, UR4, 0x4, URZ ;  /* 0x0000000404047890 */ /* 0x000fe2000fffe0ff */
[----:B---3--:R-:W-:-:S04]  /*0a00*/  FFMA R6, R11, R6, R14 ;  /* 0x000000060b067223 */ /* 0x008fc8000000000e */
[----:B--2---:R-:W-:-:S04]  /*0a10*/  FFMA R6, R13, R12, R6 ;  /* 0x0000000c0d067223 */ /* 0x004fc80000000006 */
[----:B----4-:R-:W-:-:S04]  /*0a20*/  FFMA R6, R15, R16, R6 ;  /* 0x000000100f067223 */ /* 0x010fc80000000006 */
[----:B-----5:R-:W-:-:S07]  /*0a30*/  FFMA R14, R17, R18, R6 ;  /* 0x00000012110e7223 */ /* 0x020fce0000000006 */
.L_x_60:
[----:B------:R-:W-:Y:S05]  /*0a40*/  BRA.U !UP1, `(.L_x_56) ;  /* 0x0000000109507547 */ /* 0x000fea000b800000 */
[----:B------:R-:W0:Y:S01]  /*0a50*/  LDC.64 R4, c[0x0][0x380] ;  /* 0x0000e000ff047b82 */ /* 0x000e220000000a00 */
[----:B------:R-:W-:Y:S01]  /*0a60*/  IADD3 R11, PT, PT, R8, UR4, RZ ;  /* 0x00000004080b7c10 */ /* 0x000fe2000fffe0ff */
[----:B------:R-:W-:-:S06]  /*0a70*/  UIADD3 UR5, UPT, UPT, -UR5, URZ, URZ ;  /* 0x000000ff05057290 */ /* 0x000fcc000fffe1ff */
[----:B------:R-:W1:Y:S01]  /*0a80*/  LDC.64 R2, c[0x0][0x388] ;  /* 0x0000e200ff027b82 */ /* 0x000e620000000a00 */
[----:B0-----:R-:W-:Y:S01]  /*0a90*/  IMAD.WIDE.U32 R4, R11, 0x4, R4 ;  /* 0x000000040b047825 */ /* 0x001fe200078e0004 */
[----:B------:R-:W-:Y:S02]  /*0aa0*/  IADD3 R11, PT, PT, R9, UR4, RZ ;  /* 0x00000004090b7c10 */ /* 0x000fe4000fffe0ff */
[----:B------:R-:W-:Y:S02]  /*0ab0*/  MOV R6, R4 ;  /* 0x0000000400067202 */ /* 0x000fe40000000f00 */
[----:B------:R-:W-:-:S07]  /*0ac0*/  MOV R13, R5 ;  /* 0x00000005000d7202 */ /* 0x000fce0000000f00 */
.L_x_61:
[----:B-1----:R-:W-:Y:S01]  /*0ad0*/  IMAD.WIDE R4, R11, 0x4, R2 ;  /* 0x000000040b047825 */ /* 0x002fe200078e0202 */
[----:B------:R-:W-:Y:S02]  /*0ae0*/  MOV R9, R13 ;  /* 0x0000000d00097202 */ /* 0x000fe40000000f00 */
[----:B------:R-:W-:-:S03]  /*0af0*/  MOV R8, R6 ;  /* 0x0000000600087202 */ /* 0x000fc60000000f00 */
[----:B------:R-:W2:Y:S04]  /*0b00*/  LDG.E R4, desc[UR12][R4.64] ;  /* 0x0000000c04047981 */ /* 0x000ea8000c1e1900 */
[----:B------:R-:W2:Y:S01]  /*0b10*/  LDG.E R9, desc[UR12][R8.64] ;  /* 0x0000000c08097981 */ /* 0x000ea2000c1e1900 */
[----:B------:R-:W-:Y:S01]  /*0b20*/  UIADD3 UR5, UPT, UPT, UR5, 0x1, URZ ;  /* 0x0000000105057890 */ /* 0x000fe2000fffe0ff */
[----:B------:R-:W-:Y:S02]  /*0b30*/  IADD3 R6, P0, PT, R6, 0x4, RZ ;  /* 0x0000000406067810 */ /* 0x000fe40007f1e0ff */
[----:B------:R-:W-:Y:S01]  /*0b40*/  IADD3 R11, PT, PT, R11, 0x1, RZ ;  /* 0x000000010b0b7810 */ /* 0x000fe20007ffe0ff */
[----:B------:R-:W-:Y:S01]  /*0b50*/  UISETP.NE.AND UP0, UPT, UR5, URZ, UPT ;  /* 0x000000ff0500728c */ /* 0x000fe2000bf05270 */
[----:B------:R-:W-:Y:S01]  /*0b60*/  IADD3.X R13, PT, PT, RZ, R13, RZ, P0, !PT ;  /* 0x0000000dff0d7210 */ /* 0x000fe200007fe4ff */
[----:B--2---:R-:W-:-:S07]  /*0b70*/  FFMA R14, R9, R4, R14 ;  /* 0x00000004090e7223 */ /* 0x004fce000000000e */
[----:B------:R-:W-:Y:S05]  /*0b80*/  BRA.U UP0, `(.L_x_61) ;  /* 0xfffffffd00d07547 */ /* 0x000fea000b83ffff */
.L_x_56:
[----:B------:R-:W0:Y:S01]  /*0b90*/  LDC.64 R2, c[0x0][0x390] ;  /* 0x0000e400ff027b82 */ /* 0x000e220000000a00 */
[----:B------:R-:W-:Y:S01]  /*0ba0*/  IMAD R7, R7, UR11, R0 ;  /* 0x0000000b07077c24 */ /* 0x000fe2000f8e0200 */
[----:B------:R-:W1:Y:S01]  /*0bb0*/  LDCU UR4, c[0x0][0x3a8] ;  /* 0x00007500ff0477ac */ /* 0x000e620008000800 */
[----:B------:R-:W2:Y:S02]  /*0bc0*/  LDCU UR5, c[0x0][0x3a4] ;  /* 0x00007480ff0577ac */ /* 0x000ea40008000800 */
[----:B0-----:R-:W-:-:S05]  /*0bd0*/  IMAD.WIDE R2, R7, 0x4, R2 ;  /* 0x0000000407027825 */ /* 0x001fca00078e0202 */
[----:B------:R-:W1:Y:S02]  /*0be0*/  LDG.E R0, desc[UR12][R2.64] ;  /* 0x0000000c02007981 */ /* 0x000e64000c1e1900 */
[----:B-1----:R-:W-:-:S04]  /*0bf0*/  FMUL R5, R0, UR4 ;  /* 0x0000000400057c20 */ /* 0x002fc80008400000 */
[----:B--2---:R-:W-:-:S05]  /*0c00*/  FFMA R5, R14, UR5, R5 ;  /* 0x000000050e057c23 */ /* 0x004fca0008000005 */
[----:B------:R-:W-:Y:S01]  /*0c10*/  STG.E desc[UR12][R2.64], R5 ;  /* 0x0000000502007986 */ /* 0x000fe2000c10190c */
[----:B------:R-:W-:Y:S05]  /*0c20*/  EXIT ;  /* 0x000000000000794d */ /* 0x000fea0003800000 */
.L_x_62:
        /* <DEDUP_REMOVED lines=13> */
.L_x_119:


//--------------------- .text.masked_softmax_kernel --------------------------
	.section	.text.masked_softmax_kernel,"ax",@progbits
	.align	128
        .global         masked_softmax_kernel
        .type           masked_softmax_kernel,@function
        .size           masked_softmax_kernel,(.L_x_115 - masked_softmax_kernel)
        .other          masked_softmax_kernel,@"STO_CUDA_ENTRY STV_DEFAULT"
masked_softmax_kernel:
.text.masked_softmax_kernel:
[----:B------:R-:W-:Y:S01]  /*0000*/  LDC R1, c[0x0][0x37c] ;  /* 0x0000df00ff017b82 */ /* 0x000fe20000000800 */
[----:B------:R-:W0:Y:S07]  /*0010*/  S2R R10, SR_TID.X ;  /* 0x00000000000a7919 */ /* 0x000e2e0000002100 */
[----:B------:R-:W1:Y:S08]  /*0020*/  S2UR UR6, SR_CTAID.X ;  /* 0x00000000000679c3 */ /* 0x000e700000002500 */
[----:B------:R-:W1:Y:S08]  /*0030*/  LDC R0, c[0x0][0x398] ;  /* 0x0000e600ff007b82 */ /* 0x000e700000000800 */
[----:B------:R-:W0:Y:S01]  /*0040*/  LDC R3, c[0x0][0x390] ;  /* 0x0000e400ff037b82 */ /* 0x000e220000000800 */
[----:B-1----:R-:W-:-:S04]  /*0050*/  ISETP.LE.AND P0, PT, R0, UR6, PT ;  /* 0x0000000600007c0c */ /* 0x002fc8000bf03270 */
[----:B0-----:R-:W-:-:S13]  /*0060*/  ISETP.GE.OR P0, PT, R10, R3, P0 ;  /* 0x000000030a00720c */ /* 0x001fda0000706670 */
[----:B------:R-:W-:Y:S05]  /*0070*/  @P0 EXIT ;  /* 0x000000000000094d */ /* 0x000fea0003800000 */
[----:B------:R-:W0:Y:S01]  /*0080*/  LDC.64 R4, c[0x0][0x380] ;  /* 0x0000e000ff047b82 */ /* 0x000e220000000a00 */
[----:B------:R-:W1:Y:S01]  /*0090*/  LDCU UR7, c[0x0][0x394] ;  /* 0x00007280ff0777ac */ /* 0x000e620008000800 */
[----:B------:R-:W-:Y:S01]  /*00a0*/  IMAD R8, R3, UR6, R10 ;  /* 0x0000000603087c24 */ /* 0x000fe2000f8e020a */
[----:B------:R-:W2:Y:S03]  /*00b0*/  LDCU.64 UR4, c[0x0][0x358] ;  /* 0x00006b00ff0477ac */ /* 0x000ea60008000a00 */
[----:B-1----:R-:W-:-:S04]  /*00c0*/  IMAD R2, R8, UR7, RZ ;  /* 0x0000000708027c24 */ /* 0x002fc8000f8e02ff */
[----:B0-----:R-:W-:-:S05]  /*00d0*/  IMAD.WIDE R4, R2, 0x4, R4 ;  /* 0x0000000402047825 */ /* 0x001fca00078e0204 */
[----:B--2---:R0:W5:Y:S01]  /*00e0*/  LDG.E.CONSTANT R0, desc[UR4][R4.64] ;  /* 0x0000000404007981 */ /* 0x004162000c1e9900 */
[----:B------:R-:W-:Y:S01]  /*00f0*/  IADD3 R9, PT, PT, R10, UR7, -R3 ;  /* 0x000000070a097c10 */ /* 0x000fe2000fffe803 */
[----:B------:R-:W-:Y:S03]  /*0100*/  BSSY.RECONVERGENT B0, `(.L_x_63) ;  /* 0x000005b000007945 */ /* 0x000fe60003800200 */
[----:B------:R-:W-:-:S13]  /*0110*/  ISETP.GE.AND P0, PT, R9, RZ, PT ;  /* 0x000000ff0900720c */ /* 0x000fda0003f06270 */
[----:B0-----:R-:W-:Y:S05]  /*0120*/  @!P0 BRA `(.L_x_64) ;  /* 0x0000000400608947 */ /* 0x001fea0003800000 */
[----:B------:R-:W-:Y:S01]  /*0130*/  ISETP.GE.U32.AND P0, PT, R9, 0xf, PT ;  /* 0x0000000f0900780c */ /* 0x000fe20003f06070 */
[----:B------:R-:W-:Y:S01]  /*0140*/  VIADD R11, R10, UR7 ;  /* 0x000000070a0b7c36 */ /* 0x000fe20008000000 */
[----:B------:R-:W-:Y:S04]  /*0150*/  BSSY.RECONVERGENT B1, `(.L_x_65) ;  /* 0x0000028000017945 */ /* 0x000fe80003800200 */
[----:B------:R-:W-:Y:S01]  /*0160*/  IADD3 R11, PT, PT, R11, 0x1, -R3 ;  /* 0x000000010b0b7810 */ /* 0x000fe20007ffe803 */
[----:B------:R-:W-:-:S03]  /*0170*/  IMAD.MOV.U32 R3, RZ, RZ, RZ ;  /* 0x000000ffff037224 */ /* 0x000fc600078e00ff */
[----:B------:R-:W-:-:S04]  /*0180*/  LOP3.LUT R22, R11, 0xf, RZ, 0xc0, !PT ;  /* 0x0000000f0b167812 */ /* 0x000fc800078ec0ff */
[----:B------:R-:W-:Y:S01]  /*0190*/  ISETP.NE.AND P1, PT, R22, RZ, PT ;  /* 0x000000ff1600720c */ /* 0x000fe20003f25270 */
[----:B------:R-:W-:-:S12]  /*01a0*/  @!P0 BRA `(.L_x_66) ;  /* 0x0000000000888947 */ /* 0x000fd80003800000 */
[----:B------:R-:W-:Y:S01]  /*01b0*/  IADD3 R6, P0, PT, R4, 0x20, RZ ;  /* 0x0000002004067810 */ /* 0x000fe20007f1e0ff */
[----:B------:R-:W-:Y:S01]  /*01c0*/  HFMA2 R15, -RZ, RZ, 0, 0 ;  /* 0x00000000ff0f7431 */ /* 0x000fe200000001ff */
[----:B------:R-:W-:-:S03]  /*01d0*/  LOP3.LUT R3, R11, 0xfffffff0, RZ, 0xc0, !PT ;  /* 0xfffffff00b037812 */ /* 0x000fc600078ec0ff */
[----:B------:R-:W-:Y:S02]  /*01e0*/  IMAD.X R7, RZ, RZ, R5, P0 ;  /* 0x000000ffff077224 */ /* 0x000fe400000e0605 */
[----:B------:R-:W-:-:S07]  /*01f0*/  IMAD.MOV R14, RZ, RZ, -R3 ;  /* 0x000000ffff0e7224 */ /* 0x000fce00078e0a03 */
.L_x_67:
[----:B------:R-:W-:-:S05]  /*0200*/  IMAD.WIDE R12, R15, 0x4, R6 ;  /* 0x000000040f0c7825 */ /* 0x000fca00078e0206 */
[----:B------:R-:W2:Y:S04]  /*0210*/  LDG.E.CONSTANT R21, desc[UR4][R12.64+-0x20] ;  /* 0xffffe0040c157981 */ /* 0x000ea8000c1e9900 */
[----:B------:R-:W2:Y:S04]  /*0220*/  LDG.E.CONSTANT R20, desc[UR4][R12.64+-0x1c] ;  /* 0xffffe4040c147981 */ /* 0x000ea8000c1e9900 */
[----:B------:R-:W3:Y:S04]  /*0230*/  LDG.E.CONSTANT R23, desc[UR4][R12.64+-0x18] ;  /* 0xffffe8040c177981 */ /* 0x000ee8000c1e9900 */
[----:B------:R-:W3:Y:S04]  /*0240*/  LDG.E.CONSTANT R24, desc[UR4][R12.64+-0x14] ;  /* 0xffffec040c187981 */ /* 0x000ee8000c1e9900 */
[----:B------:R-:W4:Y:S04]  /*0250*/  LDG.E.CONSTANT R19, desc[UR4][R12.64+-0x10] ;  /* 0xfffff0040c137981 */ /* 0x000f28000c1e9900 */
[----:B------:R-:W4:Y:S04]  /*0260*/  LDG.E.CONSTANT R18, desc[UR4][R12.64+-0xc] ;  /* 0xfffff4040c127981 */ /* 0x000f28000c1e9900 */
[----:B------:R-:W4:Y:S04]  /*0270*/  LDG.E.CONSTANT R16, desc[UR4][R12.64+-0x8] ;  /* 0xfffff8040c107981 */ /* 0x000f28000c1e9900 */
[----:B------:R-:W4:Y:S04]  /*0280*/  LDG.E.CONSTANT R17, desc[UR4][R12.64+-0x4] ;  /* 0xfffffc040c117981 */ /* 0x000f28000c1e9900 */
[----:B------:R-:W4:Y:S04]  /*0290*/  LDG.E.CONSTANT R25, desc[UR4][R12.64+0x10] ;  /* 0x000010040c197981 */ /* 0x000f28000c1e9900 */
[----:B------:R-:W4:Y:S01]  /*02a0*/  LDG.E.CONSTANT R26, desc[UR4][R12.64+0x1c] ;  /* 0x00001c040c1a7981 */ /* 0x000f22000c1e9900 */
[----:B--2--5:R-:W-:-:S03]  /*02b0*/  FMNMX3 R20, R0, R21, R20, !PT ;  /* 0x0000001500147276 */ /* 0x024fc60007800014 */
[----:B------:R-:W2:Y:S04]  /*02c0*/  LDG.E.CONSTANT R0, desc[UR4][R12.64] ;  /* 0x000000040c007981 */ /* 0x000ea8000c1e9900 */
[----:B------:R-:W2:Y:S01]  /*02d0*/  LDG.E.CONSTANT R21, desc[UR4][R12.64+0x4] ;  /* 0x000004040c157981 */ /* 0x000ea2000c1e9900 */
[----:B---3--:R-:W-:-:S03]  /*02e0*/  FMNMX3 R24, R20, R23, R24, !PT ;  /* 0x0000001714187276 */ /* 0x008fc60007800018 */
[----:B------:R-:W3:Y:S04]  /*02f0*/  LDG.E.CONSTANT R23, desc[UR4][R12.64+0x8] ;  /* 0x000008040c177981 */ /* 0x000ee8000c1e9900 */
[----:B------:R-:W3:Y:S01]  /*0300*/  LDG.E.CONSTANT R20, desc[UR4][R12.64+0xc] ;  /* 0x00000c040c147981 */ /* 0x000ee2000c1e9900 */
[----:B----4-:R-:W-:-:S03]  /*0310*/  FMNMX3 R19, R24, R19, R18, !PT ;  /* 0x0000001318137276 */ /* 0x010fc60007800012 */
[----:B------:R-:W4:Y:S04]  /*0320*/  LDG.E.CONSTANT R24, desc[UR4][R12.64+0x14] ;  /* 0x000014040c187981 */ /* 0x000f28000c1e9900 */
[----:B------:R-:W4:Y:S01]  /*0330*/  LDG.E.CONSTANT R18, desc[UR4][R12.64+0x18] ;  /* 0x000018040c127981 */ /* 0x000f22000c1e9900 */
[----:B------:R-:W-:Y:S02]  /*0340*/  IADD3 R14, PT, PT, R14, 0x10, RZ ;  /* 0x000000100e0e7810 */ /* 0x000fe40007ffe0ff */
[----:B------:R-:W-:Y:S02]  /*0350*/  FMNMX3 R16, R19, R16, R17, !PT ;  /* 0x0000001013107276 */ /* 0x000fe40007800011 */
[----:B------:R-:W-:Y:S01]  /*0360*/  ISETP.NE.AND P0, PT, R14, RZ, PT ;  /* 0x000000ff0e00720c */ /* 0x000fe20003f05270 */
[----:B------:R-:W-:Y:S01]  /*0370*/  VIADD R15, R15, 0x10 ;  /* 0x000000100f0f7836 */ /* 0x000fe20000000000 */
[----:B--2---:R-:W-:-:S04]  /*0380*/  FMNMX3 R0, R16, R0, R21, !PT ;  /* 0x0000000010007276 */ /* 0x004fc80007800015 */
[----:B---3--:R-:W-:-:S04]  /*0390*/  FMNMX3 R0, R0, R23, R20, !PT ;  /* 0x0000001700007276 */ /* 0x008fc80007800014 */
[----:B----4-:R-:W-:-:S04]  /*03a0*/  FMNMX3 R25, R0, R25, R24, !PT ;  /* 0x0000001900197276 */ /* 0x010fc80007800018 */
[----:B------:R-:W-:Y:S01]  /*03b0*/  FMNMX3 R0, R25, R18, R26, !PT ;  /* 0x0000001219007276 */ /* 0x000fe2000780001a */
[----:B------:R-:W-:Y:S06]  /*03c0*/  @P0 BRA `(.L_x_67) ;  /* 0xfffffffc008c0947 */ /* 0x000fec000383ffff */
.L_x_66:
[----:B------:R-:W-:Y:S05]  /*03d0*/  BSYNC.RECONVERGENT B1 ;  /* 0x0000000000017941 */ /* 0x000fea0003800200 */
.L_x_65:
[----:B------:R-:W-:Y:S05]  /*03e0*/  @!P1 BRA `(.L_x_64) ;  /* 0x0000000000b09947 */ /* 0x000fea0003800000 */
[----:B------:R-:W-:Y:S01]  /*03f0*/  ISETP.GE.U32.AND P0, PT, R22, 0x8, PT ;  /* 0x000000081600780c */ /* 0x000fe20003f06070 */
[----:B------:R-:W-:Y:S01]  /*0400*/  BSSY.RECONVERGENT B1, `(.L_x_68) ;  /* 0x0000012000017945 */ /* 0x000fe20003800200 */
[----:B------:R-:W-:-:S04]  /*0410*/  LOP3.LUT R20, R11, 0x7, RZ, 0xc0, !PT ;  /* 0x000000070b147812 */ /* 0x000fc800078ec0ff */
[----:B------:R-:W-:-:S07]  /*0420*/  ISETP.NE.AND P1, PT, R20, RZ, PT ;  /* 0x000000ff1400720c */ /* 0x000fce0003f25270 */
[----:B------:R-:W-:Y:S06]  /*0430*/  @!P0 BRA `(.L_x_69) ;  /* 0x0000000000388947 */ /* 0x000fec0003800000 */
        /* <DEDUP_REMOVED lines=8> */
[----:B------:R-:W4:Y:S01]  /*04c0*/  LDG.E.CONSTANT R18, desc[UR4][R6.64+0x1c] ;  /* 0x00001c0406127981 */ /* 0x000f22000c1e9900 */
[----:B------:R-:W-:Y:S01]  /*04d0*/  VIADD R3, R3, 0x8 ;  /* 0x0000000803037836 */ /* 0x000fe20000000000 */
[----:B--2--5:R-:W-:-:S04]  /*04e0*/  FMNMX3 R12, R0, R13, R12, !PT ;  /* 0x0000000d000c7276 */ /* 0x024fc8000780000c */
[----:B---3--:R-:W-:-:S04]  /*04f0*/  FMNMX3 R12, R12, R15, R14, !PT ;  /* 0x0000000f0c0c7276 */ /* 0x008fc8000780000e */
[----:B----4-:R-:W-:-:S04]  /*0500*/  FMNMX3 R12, R12, R17, R16, !PT ;  /* 0x000000110c0c7276 */ /* 0x010fc80007800010 */
[----:B------:R-:W-:-:S07]  /*0510*/  FMNMX3 R0, R12, R19, R18, !PT ;  /* 0x000000130c007276 */ /* 0x000fce0007800012 */
.L_x_69:
[----:B------:R-:W-:Y:S05]  /*0520*/  BSYNC.RECONVERGENT B1 ;  /* 0x0000000000017941 */ /* 0x000fea0003800200 */
.L_x_68:
        /* <DEDUP_REMOVED lines=10> */
[----:B------:R-:W3:Y:S01]  /*05d0*/  LDG.E.CONSTANT R14, desc[UR4][R6.64+0xc] ;  /* 0x00000c04060e7981 */ /* 0x000ee2000c1e9900 */
[----:B------:R-:W-:-:S02]  /*05e0*/  IADD3 R3, PT, PT, R3, 0x4, RZ ;  /* 0x0000000403037810 */ /* 0x000fc40007ffe0ff */
[----:B--2--5:R-:W-:-:S04]  /*05f0*/  FMNMX3 R0, R0, R13, R12, !PT ;  /* 0x0000000d00007276 */ /* 0x024fc8000780000c */
[----:B---3--:R-:W-:-:S07]  /*0600*/  FMNMX3 R0, R0, R15, R14, !PT ;  /* 0x0000000f00007276 */ /* 0x008fce000780000e */
.L_x_71:
[----:B------:R-:W-:Y:S05]  /*0610*/  BSYNC.RECONVERGENT B1 ;  /* 0x0000000000017941 */ /* 0x000fea0003800200 */
.L_x_70:
[----:B------:R-:W-:Y:S05]  /*0620*/  @!P1 BRA `(.L_x_64) ;  /* 0x0000000000209947 */ /* 0x000fea0003800000 */
[----:B------:R-:W-:-:S07]  /*0630*/  IMAD.MOV R11, RZ, RZ, -R11 ;  /* 0x000000ffff0b7224 */ /* 0x000fce00078e0a0b */
.L_x_72:
[----:B------:R-:W-:-:S06]  /*0640*/  IMAD.WIDE R6, R3, 0x4, R4 ;  /* 0x0000000403067825 */ /* 0x000fcc00078e0204 */
[----:B------:R-:W2:Y:S01]  /*0650*/  LDG.E.CONSTANT R7, desc[UR4][R6.64] ;  /* 0x0000000406077981 */ /* 0x000ea2000c1e9900 */
[----:B------:R-:W-:Y:S01]  /*0660*/  VIADD R11, R11, 0x1 ;  /* 0x000000010b0b7836 */ /* 0x000fe20000000000 */
[----:B------:R-:W-:-:S04]  /*0670*/  IADD3 R3, PT, PT, R3, 0x1, RZ ;  /* 0x0000000103037810 */ /* 0x000fc80007ffe0ff */
[----:B------:R-:W-:Y:S02]  /*0680*/  ISETP.NE.AND P0, PT, R11, RZ, PT ;  /* 0x000000ff0b00720c */ /* 0x000fe40003f05270 */
[----:B--2--5:R-:W-:-:S11]  /*0690*/  FMNMX R0, R7, R0, !PT ;  /* 0x0000000007007209 */ /* 0x024fd60007800000 */
[----:B------:R-:W-:Y:S05]  /*06a0*/  @P0 BRA `(.L_x_72) ;  /* 0xfffffffc00e40947 */ /* 0x000fea000383ffff */
.L_x_64:
[----:B------:R-:W-:Y:S05]  /*06b0*/  BSYNC.RECONVERGENT B0 ;  /* 0x0000000000007941 */ /* 0x000fea0003800200 */
.L_x_63:
[----:B------:R-:W-:Y:S01]  /*06c0*/  ISETP.GE.AND P0, PT, R9, RZ, PT ;  /* 0x000000ff0900720c */ /* 0x000fe20003f06270 */
[----:B------:R-:W-:Y:S01]  /*06d0*/  BSSY.RECONVERGENT B0, `(.L_x_73) ;  /* 0x000006c000007945 */ /* 0x000fe20003800200 */
[----:B------:R-:W-:-:S11]  /*06e0*/  IMAD.MOV.U32 R3, RZ, RZ, RZ ;  /* 0x000000ffff037224 */ /* 0x000fd600078e00ff */
[----:B------:R-:W-:Y:S05]  /*06f0*/  @!P0 BRA `(.L_x_74) ;  /* 0x0000000400a48947 */ /* 0x000fea0003800000 */
[----:B------:R-:W0:Y:S01]  /*0700*/  LDC.64 R6, c[0x0][0x390] ;  /* 0x0000e400ff067b82 */ /* 0x000e220000000a00 */
[----:B------:R-:W-:Y:S01]  /*0710*/  ISETP.GE.U32.AND P1, PT, R9, 0x3, PT ;  /* 0x000000030900780c */ /* 0x000fe20003f26070 */
[----:B------:R-:W-:Y:S01]  /*0720*/  BSSY.RECONVERGENT B1, `(.L_x_75) ;  /* 0x000004b000017945 */ /* 0x000fe20003800200 */
[----:B------:R-:W-:Y:S02]  /*0730*/  IMAD.MOV.U32 R13, RZ, RZ, RZ ;  /* 0x000000ffff0d7224 */ /* 0x000fe400078e00ff */
[----:B0-----:R-:W-:-:S05]  /*0740*/  IMAD.IADD R3, R10, 0x1, R7 ;  /* 0x000000010a037824 */ /* 0x001fca00078e0207 */
[----:B------:R-:W-:Y:S02]  /*0750*/  IADD3 R12, PT, PT, R3, 0x1, -R6 ;  /* 0x00000001030c7810 */ /* 0x000fe40007ffe806 */
[----:B------:R-:W-:Y:S02]  /*0760*/  MOV R3, RZ ;  /* 0x000000ff00037202 */ /* 0x000fe40000000f00 */
[----:B------:R-:W-:-:S04]  /*0770*/  LOP3.LUT R11, R12, 0x3, RZ, 0xc0, !PT ;  /* 0x000000030c0b7812 */ /* 0x000fc800078ec0ff */
[----:B------:R-:W-:Y:S01]  /*0780*/  ISETP.NE.AND P0, PT, R11, RZ, PT ;  /* 0x000000ff0b00720c */ /* 0x000fe20003f05270 */
[----:B------:R-:W-:-:S12]  /*0790*/  @!P1 BRA `(.L_x_76) ;  /* 0x00000004000c9947 */ /* 0x000fd80003800000 */
[----:B------:R-:W0:Y:S01]  /*07a0*/  LDC.64 R6, c[0x0][0x388] ;  /* 0x0000e200ff067b82 */ /* 0x000e220000000a00 */
[----:B------:R-:W-:Y:S01]  /*07b0*/  IADD3 R4, P2, PT, R4, 0x8, RZ ;  /* 0x0000000804047810 */ /* 0x000fe20007f5e0ff */
[----:B------:R-:W-:Y:S01]  /*07c0*/  IMAD.MOV.U32 R3, RZ, RZ, RZ ;  /* 0x000000ffff037224 */ /* 0x000fe200078e00ff */
[----:B------:R-:W-:Y:S01]  /*07d0*/  LOP3.LUT R13, R12, 0xfffffffc, RZ, 0xc0, !PT ;  /* 0xfffffffc0c0d7812 */ /* 0x000fe200078ec0ff */
[----:B------:R-:W-:Y:S01]  /*07e0*/  IMAD.MOV.U32 R17, RZ, RZ, RZ ;  /* 0x000000ffff117224 */ /* 0x000fe200078e00ff */
[----:B------:R-:W-:Y:S01]  /*07f0*/  MOV R19, R2 ;  /* 0x0000000200137202 */ /* 0x000fe20000000f00 */
[----:B------:R-:W-:Y:S02]  /*0800*/  IMAD.X R5, RZ, RZ, R5, P2 ;  /* 0x000000ffff057224 */ /* 0x000fe400010e0605 */
[----:B------:R-:W-:Y:S01]  /*0810*/  IMAD.MOV R12, RZ, RZ, -R13 ;  /* 0x000000ffff0c7224 */ /* 0x000fe200078e0a0d */
[----:B0-----:R-:W-:-:S04]  /*0820*/  IADD3 R6, P1, PT, R6, 0x8, RZ ;  /* 0x0000000806067810 */ /* 0x001fc80007f3e0ff */
[----:B------:R-:W-:-:S09]  /*0830*/  IADD3.X R7, PT, PT, RZ, R7, RZ, P1, !PT ;  /* 0x00000007ff077210 */ /* 0x000fd20000ffe4ff */
.L_x_77:
[----:B------:R-:W-:-:S05]  /*0840*/  IMAD.WIDE R14, R17, 0x4, R4 ;  /* 0x00000004110e7825 */ /* 0x000fca00078e0204 */
[----:B------:R-:W2:Y:S04]  /*0850*/  LDG.E.CONSTANT R27, desc[UR4][R14.64+-0x4] ;  /* 0xfffffc040e1b7981 */ /* 0x000ea8000c1e9900 */
[----:B------:R-:W3:Y:S04]  /*0860*/  LDG.E.CONSTANT R29, desc[UR4][R14.64+-0x8] ;  /* 0xfffff8040e1d7981 */ /* 0x000ee8000c1e9900 */
[----:B------:R-:W4:Y:S04]  /*0870*/  LDG.E.CONSTANT R25, desc[UR4][R14.64] ;  /* 0x000000040e197981 */ /* 0x000f28000c1e9900 */
[----:B------:R4:W4:Y:S01]  /*0880*/  LDG.E.CONSTANT R23, desc[UR4][R14.64+0x4] ;  /* 0x000004040e177981 */ /* 0x000922000c1e9900 */
[----:B------:R-:W-:-:S02]  /*0890*/  HFMA2 R21, -RZ, RZ, 3.7421875, 0 ;  /* 0x437c0000ff157431 */ /* 0x000fc400000001ff */
[----:B------:R-:W-:Y:S02]  /*08a0*/  IMAD.MOV.U32 R20, RZ, RZ, 0x3bbb989d ;  /* 0x3bbb989dff147424 */ /* 0x000fe400078e00ff */
[----:B------:R-:W-:-:S05]  /*08b0*/  VIADD R12, R12, 0x4 ;  /* 0x000000040c0c7836 */ /* 0x000fca0000000000 */
[----:B------:R-:W-:Y:S02]  /*08c0*/  ISETP.NE.AND P1, PT, R12, RZ, PT ;  /* 0x000000ff0c00720c */ /* 0x000fe40003f25270 */
[----:B------:R-:W-:Y:S01]  /*08d0*/  IADD3 R17, PT, PT, R17, 0x4, RZ ;  /* 0x0000000411117810 */ /* 0x000fe20007ffe0ff */
[----:B--2--5:R-:W-:-:S04]  /*08e0*/  FADD R27, R27, -R0 ;  /* 0x800000001b1b7221 */ /* 0x024fc80000000000 */
[----:B------:R-:W-:-:S04]  /*08f0*/  FFMA.SAT R18, R27, R20, 0.5 ;  /* 0x3f0000001b127423 */ /* 0x000fc80000002014 */
[----:B------:R-:W-:-:S04]  /*0900*/  FFMA.RM R18, R18, R21, 12582913 ;  /* 0x4b40000112127423 */ /* 0x000fc80000004015 */
[----:B------:R-:W-:Y:S01]  /*0910*/  FADD R24, R18, -12583039 ;  /* 0xcb40007f12187421 */ /* 0x000fe20000000000 */
[--C-:B---3--:R-:W-:Y:S01]  /*0920*/  FADD R29, R29, -R0.reuse ;  /* 0x800000001d1d7221 */ /* 0x108fe20000000000 */
[--C-:B----4-:R-:W-:Y:S01]  /*0930*/  FADD R15, R25, -R0.reuse ;  /* 0x80000000190f7221 */ /* 0x110fe20000000000 */
[----:B------:R-:W-:Y:S01]  /*0940*/  FADD R23, R23, -R0 ;  /* 0x8000000017177221 */ /* 0x000fe20000000000 */
[----:B------:R-:W-:Y:S01]  /*0950*/  FFMA R24, R27, 1.4426950216293334961, -R24 ;  /* 0x3fb8aa3b1b187823 */ /* 0x000fe20000000818 */
[-C--:B------:R-:W-:Y:S01]  /*0960*/  FFMA.SAT R16, R29, R20.reuse, 0.5 ;  /* 0x3f0000001d107423 */ /* 0x080fe20000002014 */
[-C--:B------:R-:W-:Y:S02]  /*0970*/  FFMA.SAT R14, R15, R20.reuse, 0.5 ;  /* 0x3f0000000f0e7423 */ /* 0x080fe40000002014 */
[----:B------:R-:W-:Y:S01]  /*0980*/  FFMA R27, R27, 1.925963033500011079e-08, R24 ;  /* 0x32a570601b1b7823 */ /* 0x000fe20000000018 */
[----:B------:R-:W-:Y:S01]  /*0990*/  FFMA.SAT R24, R23, R20, 0.5 ;  /* 0x3f00000017187423 */ /* 0x000fe20000002014 */
[-C--:B------:R-:W-:Y:S01]  /*09a0*/  FFMA.RM R16, R16, R21.reuse, 12582913 ;  /* 0x4b40000110107423 */ /* 0x080fe20000004015 */
[----:B------:R-:W-:-:S02]  /*09b0*/  FFMA.RM R14, R14, R21, 12582913 ;  /* 0x4b4000010e0e7423 */ /* 0x000fc40000004015 */
[----:B------:R-:W-:Y:S01]  /*09c0*/  FFMA.RM R24, R24, R21, 12582913 ;  /* 0x4b40000118187423 */ /* 0x000fe20000004015 */
[----:B------:R-:W-:Y:S01]  /*09d0*/  FADD R22, R16, -12583039 ;  /* 0xcb40007f10167421 */ /* 0x000fe20000000000 */
[----:B------:R-:W-:Y:S02]  /*09e0*/  FADD R20, R14, -12583039 ;  /* 0xcb40007f0e147421 */ /* 0x000fe40000000000 */
[----:B------:R-:W-:Y:S01]  /*09f0*/  FADD R28, R24, -12583039 ;  /* 0xcb40007f181c7421 */ /* 0x000fe20000000000 */
[----:B------:R-:W-:Y:S01]  /*0a00*/  FFMA R22, R29, 1.4426950216293334961, -R22 ;  /* 0x3fb8aa3b1d167823 */ /* 0x000fe20000000816 */
[----:B------:R-:W-:Y:S02]  /*0a10*/  FFMA R26, R15, 1.4426950216293334961, -R20 ;  /* 0x3fb8aa3b0f1a7823 */ /* 0x000fe40000000814 */
[----:B------:R-:W-:Y:S01]  /*0a20*/  FFMA R28, R23, 1.4426950216293334961, -R28 ;  /* 0x3fb8aa3b171c7823 */ /* 0x000fe2000000081c */
[----:B------:R-:W-:Y:S01]  /*0a30*/  FFMA R22, R29, 1.925963033500011079e-08, R22 ;  /* 0x32a570601d167823 */ /* 0x000fe20000000016 */
[----:B------:R-:W-:-:S02]  /*0a40*/  FFMA R21, R15, 1.925963033500011079e-08, R26 ;  /* 0x32a570600f157823 */ /* 0x000fc4000000001a */
[----:B------:R-:W-:Y:S01]  /*0a50*/  FFMA R23, R23, 1.925963033500011079e-08, R28 ;  /* 0x32a5706017177823 */ /* 0x000fe2000000001c */
[----:B------:R-:W-:Y:S08]  /*0a60*/  MUFU.EX2 R20, R27 ;  /* 0x0000001b00147308 */ /* 0x000ff00000000800 */
[----:B------:R-:W0:Y:S08]  /*0a70*/  MUFU.EX2 R22, R22 ;  /* 0x0000001600167308 */ /* 0x000e300000000800 */
[----:B------:R-:W1:Y:S08]  /*0a80*/  MUFU.EX2 R21, R21 ;  /* 0x0000001500157308 */ /* 0x000e700000000800 */
[----:B------:R-:W2:Y:S01]  /*0a90*/  MUFU.EX2 R23, R23 ;  /* 0x0000001700177308 */ /* 0x000ea20000000800 */
[----:B------:R-:W-:Y:S01]  /*0aa0*/  IMAD.SHL.U32 R15, R16, 0x800000, RZ ;  /* 0x00800000100f7824 */ /* 0x000fe200078e00ff */
[----:B------:R-:W-:Y:S01]  /*0ab0*/  SHF.L.U32 R16, R14, 0x17, RZ ;  /* 0x000000170e107819 */ /* 0x000fe200000006ff */
[----:B------:R-:W-:-:S02]  /*0ac0*/  IMAD.SHL.U32 R25, R18, 0x800000, RZ ;  /* 0x0080000012197824 */ /* 0x000fc400078e00ff */
[----:B------:R-:W-:Y:S02]  /*0ad0*/  IMAD.SHL.U32 R24, R24, 0x800000, RZ ;  /* 0x0080000018187824 */ /* 0x000fe400078e00ff */
[----:B0-----:R-:W-:Y:S01]  /*0ae0*/  FMUL R22, R15, R22 ;  /* 0x000000160f167220 */ /* 0x001fe20000400000 */
[----:B------:R-:W-:-:S04]  /*0af0*/  IMAD.WIDE R14, R19, 0x4, R6 ;  /* 0x00000004130e7825 */ /* 0x000fc800078e0206 */
[----:B------:R-:W-:Y:S01]  /*0b00*/  FMUL R20, R25, R20 ;  /* 0x0000001419147220 */ /* 0x000fe20000400000 */
[----:B-1----:R-:W-:Y:S01]  /*0b10*/  FMUL R16, R16, R21 ;  /* 0x0000001510107220 */ /* 0x002fe20000400000 */
[----:B------:R0:W-:Y:S01]  /*0b20*/  STG.E desc[UR4][R14.64+-0x8], R22 ;  /* 0xfffff8160e007986 */ /* 0x0001e2000c101904 */
[----:B--2---:R-:W-:-:S03]  /*0b30*/  FMUL R24, R24, R23 ;  /* 0x0000001718187220 */ /* 0x004fc60000400000 */
[----:B------:R0:W-:Y:S04]  /*0b40*/  STG.E desc[UR4][R14.64+-0x4], R20 ;  /* 0xfffffc140e007986 */ /* 0x0001e8000c101904 */
[----:B------:R0:W-:Y:S04]  /*0b50*/  STG.E desc[UR4][R14.64], R16 ;  /* 0x000000100e007986 */ /* 0x0001e8000c101904 */
[----:B------:R0:W-:Y:S01]  /*0b60*/  STG.E desc[UR4][R14.64+0x4], R24 ;  /* 0x000004180e007986 */ /* 0x0001e2000c101904 */
[----:B------:R-:W-:-:S04]  /*0b70*/  FADD R3, R22, R3 ;  /* 0x0000000316037221 */ /* 0x000fc80000000000 */
[----:B------:R-:W-:-:S04]  /*0b80*/  FADD R3, R3, R20 ;  /* 0x0000001403037221 */ /* 0x000fc80000000000 */
[----:B------:R-:W-:Y:S01]  /*0b90*/  FADD R3, R3, R16 ;  /* 0x0000001003037221 */ /* 0x000fe20000000000 */
[----:B------:R-:W-:-:S03]  /*0ba0*/  VIADD R19, R19, 0x4 ;  /* 0x0000000413137836 */ /* 0x000fc60000000000 */
[----:B------:R-:W-:Y:S01]  /*0bb0*/  FADD R3, R3, R24 ;  /* 0x0000001803037221 */ /* 0x000fe20000000000 */
[----:B0-----:R-:W-:Y:S06]  /*0bc0*/  @P1 BRA `(.L_x_77) ;  /* 0xfffffffc001c1947 */ /* 0x001fec000383ffff */
.L_x_76:
[----:B------:R-:W-:Y:S05]  /*0bd0*/  BSYNC.RECONVERGENT B1 ;  /* 0x0000000000017941 */ /* 0x000fea0003800200 */
.L_x_75:
[----:B------:R-:W-:Y:S05]  /*0be0*/  @!P0 BRA `(.L_x_74) ;  /* 0x0000000000688947 */ /* 0x000fea0003800000 */
[----:B------:R-:W0:Y:S01]  /*0bf0*/  LDC.64 R6, c[0x0][0x380] ;  /* 0x0000e000ff067b82 */ /* 0x000e220000000a00 */
[----:B------:R-:W-:Y:S01]  /*0c00*/  IMAD.MOV R12, RZ, RZ, -R11 ;  /* 0x000000ffff0c7224 */ /* 0x000fe200078e0a0b */
[----:B------:R-:W-:-:S06]  /*0c10*/  IADD3 R11, PT, PT, R2, R13, RZ ;  /* 0x0000000d020b7210 */ /* 0x000fcc0007ffe0ff */
[----:B------:R-:W1:Y:S01]  /*0c20*/  LDC.64 R4, c[0x0][0x388] ;  /* 0x0000e200ff047b82 */ /* 0x000e620000000a00 */
[----:B0-----:R-:W-:-:S07]  /*0c30*/  IMAD.WIDE R6, R2, 0x4, R6 ;  /* 0x0000000402067825 */ /* 0x001fce00078e0206 */
.L_x_78:
[----:B0-----:R-:W-:-:S06]  /*0c40*/  IMAD.WIDE R14, R13, 0x4, R6 ;  /* 0x000000040d0e7825 */ /* 0x001fcc00078e0206 */
[----:B------:R-:W2:Y:S01]  /*0c50*/  LDG.E.CONSTANT R15, desc[UR4][R14.64] ;  /* 0x000000040e0f7981 */ /* 0x000ea2000c1e9900 */
[----:B------:R-:W-:Y:S02]  /*0c60*/  IMAD.MOV.U32 R17, RZ, RZ, 0x3bbb989d ;  /* 0x3bbb989dff117424 */ /* 0x000fe400078e00ff */
[----:B------:R-:W-:Y:S02]  /*0c70*/  IMAD.MOV.U32 R18, RZ, RZ, 0x437c0000 ;  /* 0x437c0000ff127424 */ /* 0x000fe400078e00ff */
[----:B------:R-:W-:Y:S02]  /*0c80*/  VIADD R12, R12, 0x1 ;  /* 0x000000010c0c7836 */ /* 0x000fe40000000000 */
[----:B------:R-:W-:-:S03]  /*0c90*/  VIADD R13, R13, 0x1 ;  /* 0x000000010d0d7836 */ /* 0x000fc60000000000 */
[----:B------:R-:W-:Y:S01]  /*0ca0*/  ISETP.NE.AND P0, PT, R12, RZ, PT ;  /* 0x000000ff0c00720c */ /* 0x000fe20003f05270 */
[----:B--2--5:R-:W-:Y:S01]  /*0cb0*/  FADD R16, R15, -R0 ;  /* 0x800000000f107221 */ /* 0x024fe20000000000 */
[C---:B-1----:R-:W-:Y:S01]  /*0cc0*/  IMAD.WIDE R14, R11.reuse, 0x4, R4 ;  /* 0x000000040b0e7825 */ /* 0x042fe200078e0204 */
[----:B------:R-:W-:-:S03]  /*0cd0*/  IADD3 R11, PT, PT, R11, 0x1, RZ ;  /* 0x000000010b0b7810 */ /* 0x000fc60007ffe0ff */
[----:B------:R-:W-:-:S04]  /*0ce0*/  FFMA.SAT R17, R16, R17, 0.5 ;  /* 0x3f00000010117423 */ /* 0x000fc80000002011 */
[----:B------:R-:W-:-:S04]  /*0cf0*/  FFMA.RM R17, R17, R18, 12582913 ;  /* 0x4b40000111117423 */ /* 0x000fc80000004012 */
[C---:B------:R-:W-:Y:S01]  /*0d00*/  FADD R19, R17.reuse, -12583039 ;  /* 0xcb40007f11137421 */ /* 0x040fe20000000000 */
[----:B------:R-:W-:-:S03]  /*0d10*/  SHF.L.U32 R17, R17, 0x17, RZ ;  /* 0x0000001711117819 */ /* 0x000fc600000006ff */
[----:B------:R-:W-:-:S04]  /*0d20*/  FFMA R19, R16, 1.4426950216293334961, -R19 ;  /* 0x3fb8aa3b10137823 */ /* 0x000fc80000000813 */
[----:B------:R-:W-:-:S04]  /*0d30*/  FFMA R19, R16, 1.925963033500011079e-08, R19 ;  /* 0x32a5706010137823 */ /* 0x000fc80000000013 */
[----:B------:R-:W0:Y:S02]  /*0d40*/  MUFU.EX2 R16, R19 ;  /* 0x0000001300107308 */ /* 0x000e240000000800 */
[----:B0-----:R-:W-:-:S04]  /*0d50*/  FMUL R16, R17, R16 ;  /* 0x0000001011107220 */ /* 0x001fc80000400000 */
[----:B------:R-:W-:Y:S01]  /*0d60*/  FADD R3, R16, R3 ;  /* 0x0000000310037221 */ /* 0x000fe20000000000 */
[----:B------:R0:W-:Y:S01]  /*0d70*/  STG.E desc[UR4][R14.64], R16 ;  /* 0x000000100e007986 */ /* 0x0001e2000c101904 */
[----:B------:R-:W-:Y:S05]  /*0d80*/  @P0 BRA `(.L_x_78) ;  /* 0xfffffffc00ac0947 */ /* 0x000fea000383ffff */
.L_x_74:
[----:B------:R-:W-:Y:S05]  /*0d90*/  BSYNC.RECONVERGENT B0 ;  /* 0x0000000000007941 */ /* 0x000fea0003800200 */
.L_x_73:
[----:B------:R-:W-:Y:S01]  /*0da0*/  ISETP.GE.AND P0, PT, R9, RZ, PT ;  /* 0x000000ff0900720c */ /* 0x000fe20003f06270 */
[----:B------:R-:W-:-:S12]  /*0db0*/  BSSY.RECONVERGENT B0, `(.L_x_79) ;  /* 0x000006d000007945 */ /* 0x000fd80003800200 */
[----:B------:R-:W-:Y:S05]  /*0dc0*/  @!P0 BRA `(.L_x_80) ;  /* 0x0000000400ac8947 */ /* 0x000fea0003800000 */
[----:B------:R-:W1:Y:S01]  /*0dd0*/  LDC.64 R4, c[0x0][0x390] ;  /* 0x0000e400ff047b82 */ /* 0x000e620000000a00 */
[----:B------:R-:W-:Y:S01]  /*0de0*/  ISETP.GE.U32.AND P0, PT, R9, 0x3, PT ;  /* 0x000000030900780c */ /* 0x000fe20003f06070 */
[----:B------:R-:W-:Y:S01]  /*0df0*/  BSSY.RECONVERGENT B1, `(.L_x_81) ;  /* 0x000004e000017945 */ /* 0x000fe20003800200 */
[----:B0-----:R-:W-:Y:S02]  /*0e00*/  IMAD.MOV.U32 R15, RZ, RZ, RZ ;  /* 0x000000ffff0f7224 */ /* 0x001fe400078e00ff */
[----:B-1----:R-:W-:-:S05]  /*0e10*/  IMAD.IADD R5, R10, 0x1, R5 ;  /* 0x000000010a057824 */ /* 0x002fca00078e0205 */
[----:B------:R-:W-:-:S04]  /*0e20*/  IADD3 R5, PT, PT, R5, 0x1, -R4 ;  /* 0x0000000105057810 */ /* 0x000fc80007ffe804 */
[----:B------:R-:W-:Y:S01]  /*0e30*/  LOP3.LUT R11, R5, 0x3, RZ, 0xc0, !PT ;  /* 0x00000003050b7812 */ /* 0x000fe200078ec0ff */
[----:B------:R-:W-:Y:S06]  /*0e40*/  @!P0 BRA `(.L_x_82) ;  /* 0x0000000400208947 */ /* 0x000fec0003800000 */
[----:B------:R-:W0:Y:S01]  /*0e50*/  LDC.64 R6, c[0x0][0x388] ;  /* 0x0000e200ff067b82 */ /* 0x000e220000000a00 */
[----:B------:R-:W-:Y:S02]  /*0e60*/  LOP3.LUT R15, R5, 0xfffffffc, RZ, 0xc0, !PT ;  /* 0xfffffffc050f7812 */ /* 0x000fe400078ec0ff */
[----:B------:R-:W-:-:S03]  /*0e70*/  MOV R17, R2 ;  /* 0x0000000200117202 */ /* 0x000fc60000000f00 */
[----:B------:R-:W-:Y:S01]  /*0e80*/  IMAD.MOV R14, RZ, RZ, -R15 ;  /* 0x000000ffff0e7224 */ /* 0x000fe200078e0a0f */
[----:B0-----:R-:W-:-:S05]  /*0e90*/  IADD3 R4, P0, PT, R6, 0x8, RZ ;  /* 0x0000000806047810 */ /* 0x001fca0007f1e0ff */
[----:B------:R-:W-:-:S08]  /*0ea0*/  IMAD.X R5, RZ, RZ, R7, P0 ;  /* 0x000000ffff057224 */ /* 0x000fd000000e0607 */
.L_x_91:
[----:B------:R-:W-:-:S05]  /*0eb0*/  IMAD.WIDE R6, R17, 0x4, R4 ;  /* 0x0000000411067825 */ /* 0x000fca00078e0204 */
[----:B-----5:R-:W2:Y:S01]  /*0ec0*/  LDG.E R0, desc[UR4][R6.64+-0x8] ;  /* 0xfffff80406007981 */ /* 0x020ea2000c1e1900 */
[----:B------:R-:W0:Y:S01]  /*0ed0*/  MUFU.RCP R12, R3 ;  /* 0x00000003000c7308 */ /* 0x000e220000001000 */
[----:B------:R-:W-:Y:S01]  /*0ee0*/  BSSY.RECONVERGENT B2, `(.L_x_83) ;  /* 0x000000b000027945 */ /* 0x000fe20003800200 */
[----:B0-----:R-:W-:-:S04]  /*0ef0*/  FFMA R13, R12, -R3, 1 ;  /* 0x3f8000000c0d7423 */ /* 0x001fc80000000803 */
[----:B------:R-:W-:Y:S02]  /*0f00*/  FFMA R13, R12, R13, R12 ;  /* 0x0000000d0c0d7223 */ /* 0x000fe4000000000c */
[----:B--2---:R-:W0:Y:S02]  /*0f10*/  FCHK P0, R0, R3 ;  /* 0x0000000300007302 */ /* 0x004e240000000000 */
[----:B------:R-:W-:-:S04]  /*0f20*/  FFMA R12, R0, R13, RZ ;  /* 0x0000000d000c7223 */ /* 0x000fc800000000ff */
[----:B------:R-:W-:-:S04]  /*0f30*/  FFMA R16, R12, -R3, R0 ;  /* 0x800000030c107223 */ /* 0x000fc80000000000 */
[----:B------:R-:W-:Y:S01]  /*0f40*/  FFMA R13, R13, R16, R12 ;  /* 0x000000100d0d7223 */ /* 0x000fe2000000000c */
[----:B0-----:R-:W-:Y:S06]  /*0f50*/  @!P0 BRA `(.L_x_84) ;  /* 0x00000000000c8947 */ /* 0x001fec0003800000 */
[----:B------:R-:W-:-:S07]  /*0f60*/  MOV R16, 0xf80 ;  /* 0x00000f8000107802 */ /* 0x000fce0000000f00 */
[----:B------:R-:W-:Y:S05]  /*0f70*/  CALL.REL.NOINC `($__internal_4_$__cuda_sm3x_div_rn_noftz_f32_slowpath) ;  /* 0x0000000800507944 */ /* 0x000fea0003c00000 */
[----:B------:R-:W-:-:S07]  /*0f80*/  MOV R13, R19 ;  /* 0x00000013000d7202 */ /* 0x000fce0000000f00 */
.L_x_84:
[----:B------:R-:W-:Y:S05]  /*0f90*/  BSYNC.RECONVERGENT B2 ;  /* 0x0000000000027941 */ /* 0x000fea0003800200 */
.L_x_83:
[----:B------:R-:W2:Y:S01]  /*0fa0*/  LDG.E R21, desc[UR4][R6.64+-0x4] ;  /* 0xfffffc0406157981 */ /* 0x000ea2000c1e1900 */
[----:B------:R-:W0:Y:S01]  /*0fb0*/  MUFU.RCP R0, R3 ;  /* 0x0000000300007308 */ /* 0x000e220000001000 */
[----:B------:R-:W-:Y:S02]  /*0fc0*/  BSSY.RECONVERGENT B2, `(.L_x_85) ;  /* 0x000000c000027945 */ /* 0x000fe40003800200 */
[----:B------:R1:W-:Y:S01]  /*0fd0*/  STG.E desc[UR4][R6.64+-0x8], R13 ;  /* 0xfffff80d06007986 */ /* 0x0003e2000c101904 */
[----:B0-----:R-:W-:-:S04]  /*0fe0*/  FFMA R19, R0, -R3, 1 ;  /* 0x3f80000000137423 */ /* 0x001fc80000000803 */
[----:B------:R-:W-:Y:S01]  /*0ff0*/  FFMA R0, R0, R19, R0 ;  /* 0x0000001300007223 */ /* 0x000fe20000000000 */
[----:B--2---:R-:W0:Y:S03]  /*1000*/  FCHK P0, R21, R3 ;  /* 0x0000000315007302 */ /* 0x004e260000000000 */
[----:B------:R-:W-:-:S04]  /*1010*/  FFMA R12, R0, R21, RZ ;  /* 0x00000015000c7223 */ /* 0x000fc800000000ff */
[----:B------:R-:W-:-:S04]  /*1020*/  FFMA R19, R12, -R3, R21 ;  /* 0x800000030c137223 */ /* 0x000fc80000000015 */
[----:B------:R-:W-:Y:S01]  /*1030*/  FFMA R19, R0, R19, R12 ;  /* 0x0000001300137223 */ /* 0x000fe2000000000c */
[----:B01----:R-:W-:Y:S06]  /*1040*/  @!P0 BRA `(.L_x_86) ;  /* 0x00000000000c8947 */ /* 0x003fec0003800000 */
[----:B------:R-:W-:Y:S01]  /*1050*/  IMAD.MOV.U32 R0, RZ, RZ, R21 ;  /* 0x000000ffff007224 */ /* 0x000fe200078e0015 */
[----:B------:R-:W-:-:S07]  /*1060*/  MOV R16, 0x1080 ;  /* 0x0000108000107802 */ /* 0x000fce0000000f00 */
[----:B------:R-:W-:Y:S05]  /*1070*/  CALL.REL.NOINC `($__internal_4_$__cuda_sm3x_div_rn_noftz_f32_slowpath) ;  /* 0x0000000800107944 */ /* 0x000fea0003c00000 */
.L_x_86:
[----:B------:R-:W-:Y:S05]  /*1080*/  BSYNC.RECONVERGENT B2 ;  /* 0x0000000000027941 */ /* 0x000fea0003800200 */
.L_x_85:
        /* <DEDUP_REMOVED lines=14> */
[----:B------:R-:W-:-:S07]  /*1170*/  MOV R13, R19 ;  /* 0x00000013000d7202 */ /* 0x000fce0000000f00 */
.L_x_88:
[----:B------:R-:W-:Y:S05]  /*1180*/  BSYNC.RECONVERGENT B2 ;  /* 0x0000000000027941 */ /* 0x000fea0003800200 */
.L_x_87:
        /* <DEDUP_REMOVED lines=14> */
.L_x_90:
[----:B------:R-:W-:Y:S05]  /*1270*/  BSYNC.RECONVERGENT B2 ;  /* 0x0000000000027941 */ /* 0x000fea0003800200 */
.L_x_89:
[----:B------:R0:W-:Y:S01]  /*1280*/  STG.E desc[UR4][R6.64+0x4], R19 ;  /* 0x0000041306007986 */ /* 0x0001e2000c101904 */
[----:B------:R-:W-:Y:S01]  /*1290*/  VIADD R14, R14, 0x4 ;  /* 0x000000040e0e7836 */ /* 0x000fe20000000000 */
[----:B------:R-:W-:-:S04]  /*12a0*/  IADD3 R17, PT, PT, R17, 0x4, RZ ;  /* 0x0000000411117810 */ /* 0x000fc80007ffe0ff */
[----:B------:R-:W-:-:S13]  /*12b0*/  ISETP.NE.AND P0, PT, R14, RZ, PT ;  /* 0x000000ff0e00720c */ /* 0x000fda0003f05270 */
[----:B0-----:R-:W-:Y:S05]  /*12c0*/  @P0 BRA `(.L_x_91) ;  /* 0xfffffff800f80947 */ /* 0x001fea000383ffff */
.L_x_82:
[----:B------:R-:W-:Y:S05]  /*12d0*/  BSYNC.RECONVERGENT B1 ;  /* 0x0000000000017941 */ /* 0x000fea0003800200 */
.L_x_81:
[----:B------:R-:W-:-:S13]  /*12e0*/  ISETP.NE.AND P0, PT, R11, RZ, PT ;  /* 0x000000ff0b00720c */ /* 0x000fda0003f05270 */
[----:B------:R-:W-:Y:S05]  /*12f0*/  @!P0 BRA `(.L_x_80) ;  /* 0x0000000000608947 */ /* 0x000fea0003800000 */
[----:B------:R-:W0:Y:S01]  /*1300*/  LDC.64 R4, c[0x0][0x388] ;  /* 0x0000e200ff047b82 */ /* 0x000e220000000a00 */
[----:B------:R-:W-:Y:S02]  /*1310*/  IMAD.IADD R15, R2, 0x1, R15 ;  /* 0x00000001020f7824 */ /* 0x000fe400078e020f */
[----:B------:R-:W-:-:S07]  /*1320*/  IMAD.MOV R11, RZ, RZ, -R11 ;  /* 0x000000ffff0b7224 */ /* 0x000fce00078e0a0b */
.L_x_94:
[----:B01----:R-:W-:-:S05]  /*1330*/  IMAD.WIDE R6, R15, 0x4, R4 ;  /* 0x000000040f067825 */ /* 0x003fca00078e0204 */
[----:B------:R-:W2:Y:S01]  /*1340*/  LDG.E R17, desc[UR4][R6.64] ;  /* 0x0000000406117981 */ /* 0x000ea2000c1e1900 */
[----:B-----5:R-:W0:Y:S01]  /*1350*/  MUFU.RCP R0, R3 ;  /* 0x0000000300007308 */ /* 0x020e220000001000 */
[----:B------:R-:W-:Y:S01]  /*1360*/  IADD3 R11, PT, PT, R11, 0x1, RZ ;  /* 0x000000010b0b7810 */ /* 0x000fe20007ffe0ff */
[----:B------:R-:W-:Y:S03]  /*1370*/  BSSY.RECONVERGENT B1, `(.L_x_92) ;  /* 0x000000d000017945 */ /* 0x000fe60003800200 */
[----:B------:R-:W-:Y:S01]  /*1380*/  ISETP.NE.AND P2, PT, R11, RZ, PT ;  /* 0x000000ff0b00720c */ /* 0x000fe20003f45270 */
[----:B0-----:R-:W-:-:S04]  /*1390*/  FFMA R13, R0, -R3, 1 ;  /* 0x3f800000000d7423 */ /* 0x001fc80000000803 */
[----:B------:R-:W-:Y:S01]  /*13a0*/  FFMA R0, R0, R13, R0 ;  /* 0x0000000d00007223 */ /* 0x000fe20000000000 */
[----:B--2---:R-:W0:Y:S03]  /*13b0*/  FCHK P0, R17, R3 ;  /* 0x0000000311007302 */ /* 0x004e260000000000 */
[----:B------:R-:W-:-:S04]  /*13c0*/  FFMA R12, R0, R17, RZ ;  /* 0x00000011000c7223 */ /* 0x000fc800000000ff */
[----:B------:R-:W-:-:S04]  /*13d0*/  FFMA R13, R12, -R3, R17 ;  /* 0x800000030c0d7223 */ /* 0x000fc80000000011 */
[----:B------:R-:W-:Y:S01]  /*13e0*/  FFMA R13, R0, R13, R12 ;  /* 0x0000000d000d7223 */ /* 0x000fe2000000000c */
[----:B0-----:R-:W-:Y:S06]  /*13f0*/  @!P0 BRA `(.L_x_93) ;  /* 0x0000000000108947 */ /* 0x001fec0003800000 */
[----:B------:R-:W-:Y:S01]  /*1400*/  IMAD.MOV.U32 R0, RZ, RZ, R17 ;  /* 0x000000ffff007224 */ /* 0x000fe200078e0011 */
[----:B------:R-:W-:-:S07]  /*1410*/  MOV R16, 0x1430 ;  /* 0x0000143000107802 */ /* 0x000fce0000000f00 */
[----:B------:R-:W-:Y:S05]  /*1420*/  CALL.REL.NOINC `($__internal_4_$__cuda_sm3x_div_rn_noftz_f32_slowpath) ;  /* 0x0000000400247944 */ /* 0x000fea0003c00000 */
[----:B------:R-:W-:-:S07]  /*1430*/  IMAD.MOV.U32 R13, RZ, RZ, R19 ;  /* 0x000000ffff0d7224 */ /* 0x000fce00078e0013 */
.L_x_93:
[----:B------:R-:W-:Y:S05]  /*1440*/  BSYNC.RECONVERGENT B1 ;  /* 0x0000000000017941 */ /* 0x000fea0003800200 */
.L_x_92:
[----:B------:R1:W-:Y:S01]  /*1450*/  STG.E desc[UR4][R6.64], R13 ;  /* 0x0000000d06007986 */ /* 0x0003e2000c101904 */
[----:B------:R-:W-:Y:S01]  /*1460*/  IADD3 R15, PT, PT, R15, 0x1, RZ ;  /* 0x000000010f0f7810 */ /* 0x000fe20007ffe0ff */
[----:B------:R-:W-:Y:S06]  /*1470*/  @P2 BRA `(.L_x_94) ;  /* 0xfffffffc00ac2947 */ /* 0x000fec000383ffff */
.L_x_80:
[----:B------:R-:W-:Y:S05]  /*1480*/  BSYNC.RECONVERGENT B0 ;  /* 0x0000000000007941 */ /* 0x000fea0003800200 */
.L_x_79:
[----:B------:R-:W2:Y:S01]  /*1490*/  LDC R5, c[0x0][0x394] ;  /* 0x0000e500ff057b82 */ /* 0x000ea20000000800 */
[----:B-----5:R-:W-:-:S05]  /*14a0*/  VIADD R0, R9, 0x1 ;  /* 0x0000000109007836 */ /* 0x020fca0000000000 */
[----:B--2---:R-:W-:-:S13]  /*14b0*/  ISETP.GE.AND P0, PT, R0, R5, PT ;  /* 0x000000050000720c */ /* 0x004fda0003f06270 */
[----:B------:R-:W-:Y:S05]  /*14c0*/  @P0 EXIT ;  /* 0x000000000000094d */ /* 0x000fea0003800000 */
[----:B------:R-:W1:Y:S01]  /*14d0*/  LDC R4, c[0x0][0x390] ;  /* 0x0000e400ff047b82 */ /* 0x000e620000000800 */
[----:B------:R-:W-:Y:S01]  /*14e0*/  LOP3.LUT R3, RZ, R10, RZ, 0x33, !PT ;  /* 0x0000000aff037212 */ /* 0x000fe200078e33ff */
[----:B------:R-:W-:Y:S01]  /*14f0*/  BSSY.RECONVERGENT B0, `(.L_x_95) ;  /* 0x000001f000007945 */ /* 0x000fe20003800200 */
[----:B-1----:R-:W-:Y:S02]  /*1500*/  IADD3 R6, PT, PT, -R10, -0x2, R4 ;  /* 0xfffffffe0a067810 */ /* 0x002fe40007ffe104 */
[----:B------:R-:W-:Y:S02]  /*1510*/  IADD3 R3, PT, PT, R3, R4, RZ ;  /* 0x0000000403037210 */ /* 0x000fe40007ffe0ff */
[----:B------:R-:W-:Y:S02]  /*1520*/  ISETP.GE.U32.AND P0, PT, R6, 0x7, PT ;  /* 0x000000070600780c */ /* 0x000fe40003f06070 */
[----:B------:R-:W-:-:S11]  /*1530*/  LOP3.LUT R12, R3, 0x7, RZ, 0xc0, !PT ;  /* 0x00000007030c7812 */ /* 0x000fd600078ec0ff */
[----:B------:R-:W-:Y:S05]  /*1540*/  @!P0 BRA `(.L_x_96) ;  /* 0x0000000000648947 */ /* 0x000fea0003800000 */
[----:B------:R-:W1:Y:S01]  /*1550*/  LDC.64 R6, c[0x0][0x388] ;  /* 0x0000e200ff067b82 */ /* 0x000e620000000a00 */
[----:B------:R-:W-:Y:S01]  /*1560*/  IMAD R5, R8, R5, R5 ;  /* 0x0000000508057224 */ /* 0x000fe200078e0205 */
[----:B------:R-:W-:Y:S01]  /*1570*/  LOP3.LUT R0, R3, 0xfffffff8, RZ, 0xc0, !PT ;  /* 0xfffffff803007812 */ /* 0x000fe200078ec0ff */
[----:B------:R-:W-:Y:S03]  /*1580*/  BSSY.RECONVERGENT B1, `(.L_x_97) ;  /* 0x0000014000017945 */ /* 0x000fe60003800200 */
[----:B------:R-:W-:Y:S01]  /*1590*/  IADD3 R5, PT, PT, R10, -R4, R5 ;  /* 0x800000040a057210 */ /* 0x000fe20007ffe005 */
[----:B------:R-:W-:-:S04]  /*15a0*/  IMAD.MOV R0, RZ, RZ, -R0 ;  /* 0x000000ffff007224 */ /* 0x000fc800078e0a00 */
[----:B------:R-:W-:Y:S01]  /*15b0*/  VIADD R11, R5, 0x1 ;  /* 0x00000001050b7836 */ /* 0x000fe20000000000 */
[----:B-1----:R-:W-:-:S04]  /*15c0*/  IADD3 R6, P0, PT, R6, 0x10, RZ ;  /* 0x0000001006067810 */ /* 0x002fc80007f1e0ff */
[----:B------:R-:W-:-:S09]  /*15d0*/  IADD3.X R7, PT, PT, RZ, R7, RZ, P0, !PT ;  /* 0x00000007ff077210 */ /* 0x000fd200007fe4ff */
.L_x_98:
[C---:B-1----:R-:W-:Y:S01]  /*15e0*/  IMAD.WIDE R4, R11.reuse, 0x4, R6 ;  /* 0x000000040b047825 */ /* 0x042fe200078e0206 */
[----:B------:R-:W-:Y:S02]  /*15f0*/  IADD3 R0, PT, PT, R0, 0x8, RZ ;  /* 0x0000000800007810 */ /* 0x000fe40007ffe0ff */
[----:B------:R-:W-:Y:S01]  /*1600*/  IADD3 R11, PT, PT, R11, 0x8, RZ ;  /* 0x000000080b0b7810 */ /* 0x000fe20007ffe0ff */
[----:B------:R-:W-:Y:S01]  /*1610*/  VIADD R9, R9, 0x8 ;  /* 0x0000000809097836 */ /* 0x000fe20000000000 */
[----:B------:R1:W-:Y:S01]  /*1620*/  STG.E desc[UR4][R4.64+-0x10], RZ ;  /* 0xfffff0ff04007986 */ /* 0x0003e2000c101904 */
[----:B------:R-:W-:-:S03]  /*1630*/  ISETP.NE.AND P0, PT, R0, RZ, PT ;  /* 0x000000ff0000720c */ /* 0x000fc60003f05270 */
[----:B------:R1:W-:Y:S04]  /*1640*/  STG.E desc[UR4][R4.64+-0xc], RZ ;  /* 0xfffff4ff04007986 */ /* 0x0003e8000c101904 */
[----:B------:R1:W-:Y:S04]  /*1650*/  STG.E desc[UR4][R4.64+-0x8], RZ ;  /* 0xfffff8ff04007986 */ /* 0x0003e8000c101904 */
[----:B------:R1:W-:Y:S04]  /*1660*/  STG.E desc[UR4][R4.64+-0x4], RZ ;  /* 0xfffffcff04007986 */ /* 0x0003e8000c101904 */
[----:B------:R1:W-:Y:S04]  /*1670*/  STG.E desc[UR4][R4.64], RZ ;  /* 0x000000ff04007986 */ /* 0x0003e8000c101904 */
[----:B------:R1:W-:Y:S04]  /*1680*/  STG.E desc[UR4][R4.64+0x4], RZ ;  /* 0x000004ff04007986 */ /* 0x0003e8000c101904 */
[----:B------:R1:W-:Y:S04]  /*1690*/  STG.E desc[UR4][R4.64+0x8], RZ ;  /* 0x000008ff04007986 */ /* 0x0003e8000c101904 */
[----:B------:R1:W-:Y:S01]  /*16a0*/  STG.E desc[UR4][R4.64+0xc], RZ ;  /* 0x00000cff04007986 */ /* 0x0003e2000c101904 */
[----:B------:R-:W-:Y:S05]  /*16b0*/  @P0 BRA `(.L_x_98) ;  /* 0xfffffffc00c80947 */ /* 0x000fea000383ffff */
[----:B------:R-:W-:Y:S05]  /*16c0*/  BSYNC.RECONVERGENT B1 ;  /* 0x0000000000017941 */ /* 0x000fea0003800200 */
.L_x_97:
[----:B------:R-:W-:-:S07]  /*16d0*/  VIADD R0, R9, 0x1 ;  /* 0x0000000109007836 */ /* 0x000fce0000000000 */
.L_x_96:
[----:B------:R-:W-:Y:S05]  /*16e0*/  BSYNC.RECONVERGENT B0 ;  /* 0x0000000000007941 */ /* 0x000fea0003800200 */
.L_x_95:
[----:B------:R-:W-:-:S13]  /*16f0*/  ISETP.NE.AND P0, PT, R12, RZ, PT ;  /* 0x000000ff0c00720c */ /* 0x000fda0003f05270 */
[----:B------:R-:W-:Y:S05]  /*1700*/  @!P0 EXIT ;  /* 0x000000000000894d */ /* 0x000fea0003800000 */
[----:B------:R-:W-:Y:S02]  /*1710*/  ISETP.GE.U32.AND P0, PT, R12, 0x4, PT ;  /* 0x000000040c00780c */ /* 0x000fe40003f06070 */
[----:B------:R-:W-:-:S04]  /*1720*/  LOP3.LUT R6, R3, 0x3, RZ, 0xc0, !PT ;  /* 0x0000000303067812 */ /* 0x000fc800078ec0ff */
[----:B------:R-:W-:-:S07]  /*1730*/  ISETP.NE.AND P1, PT, R6, RZ, PT ;  /* 0x000000ff0600720c */ /* 0x000fce0003f25270 */
[----:B-1----:R-:W1:Y:S01]  /*1740*/  @P0 LDC.64 R4, c[0x0][0x388] ;  /* 0x0000e200ff040b82 */ /* 0x002e620000000a00 */
[----:B------:R-:W-:-:S05]  /*1750*/  @P0 IADD3 R7, PT, PT, R2, R0, RZ ;  /* 0x0000000002070210 */ /* 0x000fca0007ffe0ff */
[----:B-1----:R-:W-:-:S05]  /*1760*/  @P0 IMAD.WIDE R4, R7, 0x4, R4 ;  /* 0x0000000407040825 */ /* 0x002fca00078e0204 */
[----:B------:R1:W-:Y:S04]  /*1770*/  @P0 STG.E desc[UR4][R4.64], RZ ;  /* 0x000000ff04000986 */ /* 0x0003e8000c101904 */
[----:B------:R1:W-:Y:S04]  /*1780*/  @P0 STG.E desc[UR4][R4.64+0x4], RZ ;  /* 0x000004ff04000986 */ /* 0x0003e8000c101904 */
[----:B------:R1:W-:Y:S04]  /*1790*/  @P0 STG.E desc[UR4][R4.64+0x8], RZ ;  /* 0x000008ff04000986 */ /* 0x0003e8000c101904 */
[----:B------:R1:W-:Y:S01]  /*17a0*/  @P0 STG.E desc[UR4][R4.64+0xc], RZ ;  /* 0x00000cff04000986 */ /* 0x0003e2000c101904 */
[----:B------:R-:W-:Y:S05]  /*17b0*/  @!P1 EXIT ;  /* 0x000000000000994d */ /* 0x000fea0003800000 */
[----:B------:R-:W-:Y:S01]  /*17c0*/  ISETP.NE.AND P1, PT, R6, 0x1, PT ;  /* 0x000000010600780c */ /* 0x000fe20003f25270 */
[----:B------:R-:W-:Y:S01]  /*17d0*/  @P0 VIADD R0, R0, 0x4 ;  /* 0x0000000400000836 */ /* 0x000fe20000000000 */
[----:B------:R-:W-:-:S04]  /*17e0*/  LOP3.LUT R3, R3, 0x1, RZ, 0xc0, !PT ;  /* 0x0000000103037812 */ /* 0x000fc800078ec0ff */
[----:B------:R-:W-:-:S07]  /*17f0*/  ISETP.NE.U32.AND P0, PT, R3, 0x1, PT ;  /* 0x000000010300780c */ /* 0x000fce0003f05070 */
[----:B-1----:R-:W1:Y:S01]  /*1800*/  @P1 LDC.64 R4, c[0x0][0x388] ;  /* 0x0000e200ff041b82 */ /* 0x002e620000000a00 */
[----:B------:R-:W-:-:S05]  /*1810*/  @P1 IADD3 R7, PT, PT, R2, R0, RZ ;  /* 0x0000000002071210 */ /* 0x000fca0007ffe0ff */
[----:B-1----:R-:W-:-:S05]  /*1820*/  @P1 IMAD.WIDE R4, R7, 0x4, R4 ;  /* 0x0000000407041825 */ /* 0x002fca00078e0204 */
[----:B------:R1:W-:Y:S04]  /*1830*/  @P1 STG.E desc[UR4][R4.64], RZ ;  /* 0x000000ff04001986 */ /* 0x0003e8000c101904 */
[----:B------:R1:W-:Y:S01]  /*1840*/  @P1 STG.E desc[UR4][R4.64+0x4], RZ ;  /* 0x000004ff04001986 */ /* 0x0003e2000c101904 */
[----:B------:R-:W-:Y:S05]  /*1850*/  @P0 EXIT ;  /* 0x000000000000094d */ /* 0x000fea0003800000 */
[----:B-1----:R-:W1:Y:S01]  /*1860*/  LDC.64 R4, c[0x0][0x388] ;  /* 0x0000e200ff047b82 */ /* 0x002e620000000a00 */
[----:B------:R-:W-:-:S05]  /*1870*/  @P1 VIADD R0, R0, 0x2 ;  /* 0x0000000200001836 */ /* 0x000fca0000000000 */
[----:B------:R-:W-:-:S05]  /*1880*/  IADD3 R3, PT, PT, R2, R0, RZ ;  /* 0x0000000002037210 */ /* 0x000fca0007ffe0ff */
[----:B-1----:R-:W-:-:S05]  /*1890*/  IMAD.WIDE R2, R3, 0x4, R4 ;  /* 0x0000000403027825 */ /* 0x002fca00078e0204 */
[----:B------:R-:W-:Y:S01]  /*18a0*/  STG.E desc[UR4][R2.64], RZ ;  /* 0x000000ff02007986 */ /* 0x000fe2000c101904 */
[----:B------:R-:W-:Y:S05]  /*18b0*/  EXIT ;  /* 0x000000000000794d */ /* 0x000fea0003800000 */
        .weak           $__internal_4_$__cuda_sm3x_div_rn_noftz_f32_slowpath
        .type           $__internal_4_$__cuda_sm3x_div_rn_noftz_f32_slowpath,@function
        .size           $__internal_4_$__cuda_sm3x_div_rn_noftz_f32_slowpath,(.L_x_115 - $__internal_4_$__cuda_sm3x_div_rn_noftz_f32_slowpath)
$__internal_4_$__cuda_sm3x_div_rn_noftz_f32_slowpath:
[--C-:B------:R-:W-:Y:S01]  /*18c0*/  SHF.R.U32.HI R12, RZ, 0x17, R3.reuse ;  /* 0x00000017ff0c7819 */ /* 0x100fe20000011603 */
[----:B------:R-:W-:Y:S01]  /*18d0*/  BSSY.RECONVERGENT B3, `(.L_x_99) ;  /* 0x0000063000037945 */ /* 0x000fe20003800200 */
[----:B------:R-:W-:Y:S01]  /*18e0*/  SHF.R.U32.HI R21, RZ, 0x17, R0 ;  /* 0x00000017ff157819 */ /* 0x000fe20000011600 */
[----:B------:R-:W-:Y:S01]  /*18f0*/  IMAD.MOV.U32 R19, RZ, RZ, R3 ;  /* 0x000000ffff137224 */ /* 0x000fe200078e0003 */
[----:B------:R-:W-:Y:S02]  /*1900*/  LOP3.LUT R12, R12, 0xff, RZ, 0xc0, !PT ;  /* 0x000000ff0c0c7812 */ /* 0x000fe400078ec0ff */
[----:B------:R-:W-:-:S03]  /*1910*/  LOP3.LUT R21, R21, 0xff, RZ, 0xc0, !PT ;  /* 0x000000ff15157812 */ /* 0x000fc600078ec0ff */
[----:B------:R-:W-:Y:S01]  /*1920*/  VIADD R20, R12, 0xffffffff ;  /* 0xffffffff0c147836 */ /* 0x000fe20000000000 */
[----:B------:R-:W-:-:S04]  /*1930*/  IADD3 R18, PT, PT, R21, -0x1, RZ ;  /* 0xffffffff15127810 */ /* 0x000fc80007ffe0ff */
        /* <DEDUP_REMOVED lines=27> */
.L_x_100:
[----:B------:R-:W-:Y:S01]  /*1af0*/  LEA R18, R12, 0xc0800000, 0x17 ;  /* 0xc08000000c127811 */ /* 0x000fe200078eb8ff */
[----:B------:R-:W-:Y:S01]  /*1b00*/  VIADD R21, R21, 0xffffff81 ;  /* 0xffffff8115157836 */ /* 0x000fe20000000000 */
[----:B------:R-:W-:Y:S02]  /*1b10*/  BSSY.RECONVERGENT B4, `(.L_x_105) ;  /* 0x0000035000047945 */ /* 0x000fe40003800200 */
[----:B------:R-:W-:Y:S01]  /*1b20*/  IADD3 R20, PT, PT, -R18, R19, RZ ;  /* 0x0000001312147210 */ /* 0x000fe20007ffe1ff */
[----:B------:R-:W-:-:S03]  /*1b30*/  IMAD R0, R21, -0x800000, R0 ;  /* 0xff80000015007824 */ /* 0x000fc600078e0200 */
[----:B------:R0:W1:Y:S01]  /*1b40*/  MUFU.RCP R18, R20 ;  /* 0x0000001400127308 */ /* 0x0000620000001000 */
[----:B------:R-:W-:Y:S01]  /*1b50*/  FADD.FTZ R19, -R20, -RZ ;  /* 0x800000ff14137221 */ /* 0x000fe20000010100 */
[----:B0-----:R-:W-:-:S04]  /*1b60*/  IADD3 R20, PT, PT, R21, 0x7f, -R12 ;  /* 0x0000007f15147810 */ /* 0x001fc80007ffe80c */
[----:B------:R-:W-:Y:S01]  /*1b70*/  IADD3 R20, PT, PT, R20, R13, RZ ;  /* 0x0000000d14147210 */ /* 0x000fe20007ffe0ff */
[----:B-1----:R-:W-:-:S04]  /*1b80*/  FFMA R23, R18, R19, 1 ;  /* 0x3f80000012177423 */ /* 0x002fc80000000013 */
[----:B------:R-:W-:-:S04]  /*1b90*/  FFMA R18, R18, R23, R18 ;  /* 0x0000001712127223 */ /* 0x000fc80000000012 */
[----:B------:R-:W-:-:S04]  /*1ba0*/  FFMA R23, R0, R18, RZ ;  /* 0x0000001200177223 */ /* 0x000fc800000000ff */
[----:B------:R-:W-:-:S04]  /*1bb0*/  FFMA R22, R19, R23, R0 ;  /* 0x0000001713167223 */ /* 0x000fc80000000000 */
[----:B------:R-:W-:-:S04]  /*1bc0*/  FFMA R23, R18, R22, R23 ;  /* 0x0000001612177223 */ /* 0x000fc80000000017 */
[----:B------:R-:W-:-:S04]  /*1bd0*/  FFMA R0, R19, R23, R0 ;  /* 0x0000001713007223 */ /* 0x000fc80000000000 */
        /* <DEDUP_REMOVED lines=14> */
[-CC-:B------:R-:W-:Y:S01]  /*1cc0*/  FFMA.RZ R13, R18, R0.reuse, R23.reuse ;  /* 0x00000000120d7223 */ /* 0x180fe2000000c017 */
[C---:B------:R-:W-:Y:S01]  /*1cd0*/  VIADD R21, R12.reuse, 0x20 ;  /* 0x000000200c157836 */ /* 0x040fe20000000000 */
[C---:B------:R-:W-:Y:S02]  /*1ce0*/  ISETP.NE.AND P3, PT, R12.reuse, RZ, PT ;  /* 0x000000ff0c00720c */ /* 0x040fe40003f65270 */
[----:B------:R-:W-:Y:S02]  /*1cf0*/  ISETP.NE.AND P1, PT, R12, RZ, PT ;  /* 0x000000ff0c00720c */ /* 0x000fe40003f25270 */
[----:B------:R-:W-:Y:S01]  /*1d00*/  LOP3.LUT R20, R13, 0x7fffff, RZ, 0xc0, !PT ;  /* 0x007fffff0d147812 */ /* 0x000fe200078ec0ff */
[CCC-:B------:R-:W-:Y:S01]  /*1d10*/  FFMA.RP R13, R18.reuse, R0.reuse, R23.reuse ;  /* 0x00000000120d7223 */ /* 0x1c0fe20000008017 */
[----:B------:R-:W-:Y:S01]  /*1d20*/  FFMA.RM R0, R18, R0, R23 ;  /* 0x0000000012007223 */ /* 0x000fe20000004017 */
[----:B------:R-:W-:Y:S02]  /*1d30*/  IADD3 R12, PT, PT, -R12, RZ, RZ ;  /* 0x000000ff0c0c7210 */ /* 0x000fe40007ffe1ff */
[----:B------:R-:W-:-:S02]  /*1d40*/  LOP3.LUT R20, R20, 0x800000, RZ, 0xfc, !PT ;  /* 0x0080000014147812 */ /* 0x000fc400078efcff */
[----:B------:R-:W-:Y:S02]  /*1d50*/  FSETP.NEU.FTZ.AND P0, PT, R13, R0, PT ;  /* 0x000000000d00720b */ /* 0x000fe40003f1d000 */
[----:B------:R-:W-:Y:S02]  /*1d60*/  SHF.L.U32 R21, R20, R21, RZ ;  /* 0x0000001514157219 */ /* 0x000fe400000006ff */
[----:B------:R-:W-:Y:S02]  /*1d70*/  SEL R13, R12, RZ, P3 ;  /* 0x000000ff0c0d7207 */ /* 0x000fe40001800000 */
[----:B------:R-:W-:Y:S02]  /*1d80*/  ISETP.NE.AND P1, PT, R21, RZ, P1 ;  /* 0x000000ff1500720c */ /* 0x000fe40000f25270 */
[----:B------:R-:W-:Y:S02]  /*1d90*/  SHF.R.U32.HI R13, RZ, R13, R20 ;  /* 0x0000000dff0d7219 */ /* 0x000fe40000011614 */
[----:B------:R-:W-:-:S02]  /*1da0*/  PLOP3.LUT P0, PT, P0, P1, PT, 0xf8, 0x8f ;  /* 0x00000000008f781c */ /* 0x000fc40000703f70 */
[----:B------:R-:W-:Y:S02]  /*1db0*/  SHF.R.U32.HI R21, RZ, 0x1, R13 ;  /* 0x00000001ff157819 */ /* 0x000fe4000001160d */
[----:B------:R-:W-:-:S04]  /*1dc0*/  SEL R0, RZ, 0x1, !P0 ;  /* 0x00000001ff007807 */ /* 0x000fc80004000000 */
[----:B------:R-:W-:-:S04]  /*1dd0*/  LOP3.LUT R0, R0, 0x1, R21, 0xf8, !PT ;  /* 0x0000000100007812 */ /* 0x000fc800078ef815 */
[----:B------:R-:W-:-:S05]  /*1de0*/  LOP3.LUT R0, R0, R13, RZ, 0xc0, !PT ;  /* 0x0000000d00007212 */ /* 0x000fca00078ec0ff */
[----:B------:R-:W-:-:S05]  /*1df0*/  IMAD.IADD R0, R21, 0x1, R0 ;  /* 0x0000000115007824 */ /* 0x000fca00078e0200 */
[----:B------:R-:W-:Y:S01]  /*1e00*/  LOP3.LUT R19, R0, R19, RZ, 0xfc, !PT ;  /* 0x0000001300137212 */ /* 0x000fe200078efcff */
[----:B------:R-:W-:Y:S06]  /*1e10*/  BRA `(.L_x_108) ;  /* 0x0000000000107947 */ /* 0x000fec0003800000 */
.L_x_107:
[----:B------:R-:W-:-:S04]  /*1e20*/  LOP3.LUT R19, R19, 0x80000000, RZ, 0xc0, !PT ;  /* 0x8000000013137812 */ /* 0x000fc800078ec0ff */
[----:B------:R-:W-:Y:S01]  /*1e30*/  LOP3.LUT R19, R19, 0x7f800000, RZ, 0xfc, !PT ;  /* 0x7f80000013137812 */ /* 0x000fe200078efcff */
[----:B------:R-:W-:Y:S06]  /*1e40*/  BRA `(.L_x_108) ;  /* 0x0000000000047947 */ /* 0x000fec0003800000 */
.L_x_106:
[----:B------:R-:W-:-:S07]  /*1e50*/  LEA R19, R20, R19, 0x17 ;  /* 0x0000001314137211 */ /* 0x000fce00078eb8ff */
.L_x_108:
[----:B------:R-:W-:Y:S05]  /*1e60*/  BSYNC.RECONVERGENT B4 ;  /* 0x0000000000047941 */ /* 0x000fea0003800200 */
.L_x_105:
[----:B------:R-:W-:Y:S05]  /*1e70*/  BRA `(.L_x_109) ;  /* 0x0000000000207947 */ /* 0x000fea0003800000 */
.L_x_104:
[----:B------:R-:W-:-:S04]  /*1e80*/  LOP3.LUT R19, R19, 0x80000000, R0, 0x48, !PT ;  /* 0x8000000013137812 */ /* 0x000fc800078e4800 */
[----:B------:R-:W-:Y:S01]  /*1e90*/  LOP3.LUT R19, R19, 0x7f800000, RZ, 0xfc, !PT ;  /* 0x7f80000013137812 */ /* 0x000fe200078efcff */
[----:B------:R-:W-:Y:S06]  /*1ea0*/  BRA `(.L_x_109) ;  /* 0x0000000000147947 */ /* 0x000fec0003800000 */
.L_x_103:
[----:B------:R-:W-:Y:S01]  /*1eb0*/  LOP3.LUT R19, R19, 0x80000000, R0, 0x48, !PT ;  /* 0x8000000013137812 */ /* 0x000fe200078e4800 */
[----:B------:R-:W-:Y:S06]  /*1ec0*/  BRA `(.L_x_109) ;  /* 0x00000000000c7947 */ /* 0x000fec0003800000 */
.L_x_102:
[----:B------:R-:W0:Y:S01]  /*1ed0*/  MUFU.RSQ R19, -QNAN ;  /* 0xffc0000000137908 */ /* 0x000e220000001400 */
[----:B------:R-:W-:Y:S05]  /*1ee0*/  BRA `(.L_x_109) ;  /* 0x0000000000047947 */ /* 0x000fea0003800000 */
.L_x_101:
[----:B------:R-:W-:-:S07]  /*1ef0*/  FADD.FTZ R19, R0, R3 ;  /* 0x0000000300137221 */ /* 0x000fce0000010000 */
.L_x_109:
[----:B------:R-:W-:Y:S05]  /*1f00*/  BSYNC.RECONVERGENT B3 ;  /* 0x0000000000037941 */ /* 0x000fea0003800200 */
.L_x_99:
[----:B------:R-:W-:Y:S02]  /*1f10*/  HFMA2 R13, -RZ, RZ, 0, 0 ;  /* 0x00000000ff0d7431 */ /* 0x000fe400000001ff */
[----:B------:R-:W-:-:S04]  /*1f20*/  IMAD.MOV.U32 R12, RZ, RZ, R16 ;  /* 0x000000ffff0c7224 */ /* 0x000fc800078e0010 */
[----:B0-----:R-:W-:Y:S05]  /*1f30*/  RET.REL.NODEC R12 `(masked_softmax_kernel) ;  /* 0xffffffe00c307950 */ /* 0x001fea0003c3ffff */
.L_x_110:
        /* <DEDUP_REMOVED lines=12> */
.L_x_115:


//--------------------- .nv.global.init           --------------------------
	.section	.nv.global.init,"aw",@progbits
	.align	4
.nv.global.init:
	.type		__cudart_i2opi_f,@object
	.size		__cudart_i2opi_f,(.L_0 - __cudart_i2opi_f)
__cudart_i2opi_f:
        /*0000*/ 	.byte	0x41, 0x90, 0x43, 0x3c, 0x99, 0x95, 0x62, 0xdb, 0xc0, 0xdd, 0x34, 0xf5, 0xd1, 0x57, 0x27, 0xfc
        /*0010*/ 	.byte	0x29, 0x15, 0x44, 0x4e, 0x6e, 0x83, 0xf9, 0xa2
.L_0:


//--------------------- .nv.shared.reserved.0     --------------------------
	.section	.nv.shared.reserved.0,"aw",@nobits
	.weak		__nv_reservedSMEM_offset_0_alias
	.size		__nv_reservedSMEM_offset_0_alias, 0, 64
	.other		__nv_reservedSMEM_offset_0_alias,@"STO_CUDA_RESERVED_SHARED STV_DEFAULT"
__nv_reservedSMEM_offset_0_alias:
	.zero		0
	.zero		64


//--------------------- .nv.constant0.swiglu_kernel --------------------------
	.section	.nv.constant0.swiglu_kernel,"a",@progbits
	.sectionflags	@""
	.align	4
.nv.constant0.swiglu_kernel:
	.zero		916


//--------------------- .nv.constant0.rope_kernel --------------------------
	.section	.nv.constant0.rope_kernel,"a",@progbits
	.sectionflags	@""
	.align	4
.nv.constant0.rope_kernel:
	.zero		924


//--------------------- .nv.constant0.rms_norm_kernel --------------------------
	.section	.nv.constant0.rms_norm_kernel,"a",@progbits
	.sectionflags	@""
	.align	4
.nv.constant0.rms_norm_kernel:
	.zero		932


//--------------------- .nv.constant0.matmul_transb_kernel --------------------------
	.section	.nv.constant0.matmul_transb_kernel,"a",@progbits
	.sectionflags	@""
	.align	4
.nv.constant0.matmul_transb_kernel:
	.zero		940


//--------------------- .nv.constant0.masked_softmax_kernel --------------------------
	.section	.nv.constant0.masked_softmax_kernel,"a",@progbits
	.sectionflags	@""
	.align	4
.nv.constant0.masked_softmax_kernel:
	.zero		924


//--------------------- SYMBOLS --------------------------

	.type		.nv.reservedSmem.offset0,@object
	.size		.nv.reservedSmem.offset0,0x4
